	.headerflags	@"EF_CUDA_TEXMODE_UNIFIED EF_CUDA_64BIT_ADDRESS EF_CUDA_SM86 EF_CUDA_VIRTUAL_SM(EF_CUDA_SM86)"
	.elftype	@"ET_EXEC"


//--------------------- .nv.info                  --------------------------
	.section	.nv.info,"",@"SHT_CUDA_INFO"
	.align	4


	//----- nvinfo : EIATTR_REGCOUNT
	.align		4
        /*0000*/ 	.byte	0x04, 0x2f
        /*0002*/ 	.short	(.L_1 - .L_0)
	.align		4
.L_0:
        /*0004*/ 	.word	index@(triton_mm)
        /*0008*/ 	.word	0x00000080


	//----- nvinfo : EIATTR_MAX_STACK_SIZE
	.align		4
.L_1:
        /*000c*/ 	.byte	0x04, 0x23
        /*000e*/ 	.short	(.L_3 - .L_2)
	.align		4
.L_2:
        /*0010*/ 	.word	index@(triton_mm)
        /*0014*/ 	.word	0x00000000


	//----- nvinfo : EIATTR_MIN_STACK_SIZE
	.align		4
.L_3:
        /*0018*/ 	.byte	0x04, 0x12
        /*001a*/ 	.short	(.L_5 - .L_4)
	.align		4
.L_4:
        /*001c*/ 	.word	index@(triton_mm)
        /*0020*/ 	.word	0x00000000


	//----- nvinfo : EIATTR_FRAME_SIZE
	.align		4
.L_5:
        /*0024*/ 	.byte	0x04, 0x11
        /*0026*/ 	.short	(.L_7 - .L_6)
	.align		4
.L_6:
        /*0028*/ 	.word	index@(triton_mm)
        /*002c*/ 	.word	0x00000000
.L_7:


//--------------------- .nv.info.triton_mm        --------------------------
	.section	.nv.info.triton_mm,"",@"SHT_CUDA_INFO"
	.align	4


	//----- nvinfo : EIATTR_CUDA_API_VERSION
	.align		4
        /*0000*/ 	.byte	0x04, 0x37
        /*0002*/ 	.short	(.L_9 - .L_8)
.L_8:
        /*0004*/ 	.word	0x0000007b


	//----- nvinfo : EIATTR_SW2861232_WAR
	.align		4
.L_9:
        /*0008*/ 	.byte	0x01, 0x35
	.zero		2


	//----- nvinfo : EIATTR_PARAM_CBANK
	.align		4
        /*000c*/ 	.byte	0x04, 0x0a
        /*000e*/ 	.short	(.L_11 - .L_10)
	.align		4
.L_10:
        /*0010*/ 	.word	index@(.nv.constant0.triton_mm)
        /*0014*/ 	.short	0x0160
        /*0016*/ 	.short	0x001c


	//----- nvinfo : EIATTR_CBANK_PARAM_SIZE
	.align		4
.L_11:
        /*0018*/ 	.byte	0x03, 0x19
        /*001a*/ 	.short	0x001c


	//----- nvinfo : EIATTR_KPARAM_INFO
	.align		4
        /*001c*/ 	.byte	0x04, 0x17
        /*001e*/ 	.short	(.L_13 - .L_12)
.L_12:
        /*0020*/ 	.word	0x00000000
        /*0024*/ 	.short	0x0003
        /*0026*/ 	.short	0x0018
        /*0028*/ 	.byte	0x00, 0xf0, 0x11, 0x00


	//----- nvinfo : EIATTR_KPARAM_INFO
	.align		4
.L_13:
        /*002c*/ 	.byte	0x04, 0x17
        /*002e*/ 	.short	(.L_15 - .L_14)
.L_14:
        /*0030*/ 	.word	0x00000000
        /*0034*/ 	.short	0x0002
        /*0036*/ 	.short	0x0010
        /*0038*/ 	.byte	0x00, 0xf0, 0x21, 0x00


	//----- nvinfo : EIATTR_KPARAM_INFO
	.align		4
.L_15:
        /*003c*/ 	.byte	0x04, 0x17
        /*003e*/ 	.short	(.L_17 - .L_16)
.L_16:
        /*0040*/ 	.word	0x00000000
        /*0044*/ 	.short	0x0001
        /*0046*/ 	.short	0x0008
        /*0048*/ 	.byte	0x00, 0xf0, 0x21, 0x00


	//----- nvinfo : EIATTR_KPARAM_INFO
	.align		4
.L_17:
        /*004c*/ 	.byte	0x04, 0x17
        /*004e*/ 	.short	(.L_19 - .L_18)
.L_18:
        /*0050*/ 	.word	0x00000000
        /*0054*/ 	.short	0x0000
        /*0056*/ 	.short	0x0000
        /*0058*/ 	.byte	0x00, 0xf0, 0x21, 0x00


	//----- nvinfo : EIATTR_MAXREG_COUNT
	.align		4
.L_19:
        /*005c*/ 	.byte	0x03, 0x1b
        /*005e*/ 	.short	0x00ff


	//----- nvinfo : EIATTR_EXIT_INSTR_OFFSETS
	.align		4
        /*0060*/ 	.byte	0x04, 0x1c
        /*0062*/ 	.short	(.L_21 - .L_20)


	//   ....[0]....
.L_20:
        /*0064*/ 	.word	0x00000040


	//   ....[1]....
        /*0068*/ 	.word	0x00005bb0


	//   ....[2]....
        /*006c*/ 	.word	0x00005c00


	//----- nvinfo : EIATTR_MAX_THREADS
	.align		4
.L_21:
        /*0070*/ 	.byte	0x04, 0x05
        /*0072*/ 	.short	(.L_23 - .L_22)
.L_22:
        /*0074*/ 	.word	0x00000100
        /*0078*/ 	.word	0x00000001
        /*007c*/ 	.word	0x00000001
.L_23:


//--------------------- .nv.rel.action            --------------------------
	.section	.nv.rel.action,"",@"SHT_CUDA_RELOCINFO"
	.align	8
	.sectionentsize	8
        /*0000*/ 	.byte	0x73, 0x00, 0x00, 0x00, 0x00, 0x00, 0x00, 0x00, 0x00, 0x00, 0x00, 0x11, 0x25, 0x00, 0x05, 0x36


//--------------------- .nv.constant0.triton_mm   --------------------------
	.section	.nv.constant0.triton_mm,"a",@progbits
	.align	4
.nv.constant0.triton_mm:
	.zero		380


//--------------------- .text.triton_mm           --------------------------
	.section	.text.triton_mm,"ax",@progbits
	.sectionflags	@"SHF_BARRIERS=1"
	.sectioninfo	@"SHI_REGISTERS=128"
	.align	128
        .global         triton_mm
        .type           triton_mm,@function
        .size           triton_mm,(.L_x_3 - triton_mm)
        .other          triton_mm,@"STO_CUDA_ENTRY STV_DEFAULT"
triton_mm:
.text.triton_mm:
[----:B------:R-:W-:-:S02]  /*0000*/  MOV R1, c[0x0][0x28] ;  /* 0x00000a0000017a02 */ /* 0x000fc40000000f00 */
[----:B------:R-:W-:-:S05]  /*0010*/  MOV R0, c[0x0][0x178] ;  /* 0x00005e0000007a02 */ /* 0x000fca0000000f00 */
[----:B------:R-:W-:-:S05]  /*0020*/  IMAD R2, R0, 0x2260, RZ ;  /* 0x0000226000027824 */ /* 0x000fca00078e02ff */
[----:B------:R-:W-:-:S13]  /*0030*/  ISETP.NE.AND P0, PT, R2, RZ, PT ;  /* 0x000000ff0200720c */ /* 0x000fda0003f05270 */
[----:B------:R-:W-:Y:S05]  /*0040*/  @!P0 EXIT ;  /* 0x000000000000894d */ /* 0x000fea0003800000 */
[----:B------:R-:W1:Y:S01]  /*0050*/  S2R R10, SR_CTAID.X ;  /* 0x00000000000a7919 */ /* 0x000e620000002500 */
[----:B------:R-:W-:Y:S01]  /*0060*/  IMAD R0, R0, 0x32, RZ ;  /* 0x0000003200007824 */ /* 0x000fe200078e02ff */
[----:B------:R-:W-:Y:S01]  /*0070*/  MOV R23, 0x4 ;  /* 0x0000000400177802 */ /* 0x000fe20000000f00 */
[----:B------:R-:W-:Y:S01]  /*0080*/  ULDC.64 UR10, c[0x0][0x118] ;  /* 0x00004600000a7ab9 */ /* 0x000fe20000000a00 */
[----:B------:R-:W2:Y:S01]  /*0090*/  S2R R16, SR_TID.X ;  /* 0x0000000000107919 */ /* 0x000ea20000002100 */
[----:B------:R-:W-:Y:S01]  /*00a0*/  MOV R80, 0xffffffe0 ;  /* 0xffffffe000507802 */ /* 0x000fe20000000f00 */
[----:B------:R-:W-:Y:S01]  /*00b0*/  CS2R R28, SRZ ;  /* 0x00000000001c7805 */ /* 0x000fe2000001ff00 */
[----:B------:R-:W-:Y:S01]  /*00c0*/  IADD3 R2, R0, 0x7f, RZ ;  /* 0x0000007f00027810 */ /* 0x000fe20007ffe0ff */
[----:B------:R-:W-:Y:S01]  /*00d0*/  CS2R R30, SRZ ;  /* 0x00000000001e7805 */ /* 0x000fe2000001ff00 */
[----:B------:R-:W-:Y:S01]  /*00e0*/  IABS R15, R0 ;  /* 0x00000000000f7213 */ /* 0x000fe20000000000 */
[----:B------:R-:W-:Y:S01]  /*00f0*/  CS2R R44, SRZ ;  /* 0x00000000002c7805 */ /* 0x000fe2000001ff00 */
[----:B------:R-:W-:Y:S01]  /*0100*/  SHF.R.S32.HI R3, RZ, 0x1f, R2 ;  /* 0x0000001fff037819 */ /* 0x000fe20000011402 */
[----:B------:R-:W-:Y:S01]  /*0110*/  CS2R R46, SRZ ;  /* 0x00000000002e7805 */ /* 0x000fe2000001ff00 */
[----:B------:R-:W-:Y:S01]  /*0120*/  CS2R R32, SRZ ;  /* 0x0000000000207805 */ /* 0x000fe2000001ff00 */
[----:B------:R-:W-:Y:S01]  /*0130*/  CS2R R34, SRZ ;  /* 0x0000000000227805 */ /* 0x000fe2000001ff00 */
[----:B------:R-:W-:Y:S01]  /*0140*/  LEA.HI R3, R3, R2, RZ, 0x7 ;  /* 0x0000000203037211 */ /* 0x000fe200078f38ff */
[----:B------:R-:W-:Y:S01]  /*0150*/  CS2R R36, SRZ ;  /* 0x0000000000247805 */ /* 0x000fe2000001ff00 */
[----:B------:R-:W-:Y:S01]  /*0160*/  CS2R R38, SRZ ;  /* 0x0000000000267805 */ /* 0x000fe2000001ff00 */
[----:B------:R-:W-:Y:S01]  /*0170*/  CS2R R60, SRZ ;  /* 0x00000000003c7805 */ /* 0x000fe2000001ff00 */
[----:B------:R-:W-:Y:S01]  /*0180*/  CS2R R62, SRZ ;  /* 0x00000000003e7805 */ /* 0x000fe2000001ff00 */
[----:B------:R-:W-:Y:S01]  /*0190*/  CS2R R72, SRZ ;  /* 0x0000000000487805 */ /* 0x000fe2000001ff00 */
[----:B------:R-:W-:Y:S01]  /*01a0*/  CS2R R74, SRZ ;  /* 0x00000000004a7805 */ /* 0x000fe2000001ff00 */
[----:B------:R-:W-:Y:S01]  /*01b0*/  UMOV UR4, URZ ;  /* 0x0000003f00047c82 */ /* 0x000fe20008000000 */
[C---:B-1----:R-:W-:Y:S01]  /*01c0*/  IMAD.HI R4, R10.reuse, 0x2aaaaaab, RZ ;  /* 0x2aaaaaab0a047827 */ /* 0x042fe200078e02ff */
[----:B------:R-:W-:Y:S01]  /*01d0*/  ISETP.GE.AND P1, PT, R10, RZ, PT ;  /* 0x000000ff0a00720c */ /* 0x000fe20003f26270 */
[----:B------:R-:W-:Y:S01]  /*01e0*/  UMOV UR6, URZ ;  /* 0x0000003f00067c82 */ /* 0x000fe20008000000 */
[C---:B--2---:R-:W-:Y:S01]  /*01f0*/  SHF.L.U32 R78, R16.reuse, 0x2, RZ ;  /* 0x00000002104e7819 */ /* 0x044fe200000006ff */
[----:B------:R-:W-:Y:S01]  /*0200*/  UMOV UR7, URZ ;  /* 0x0000003f00077c82 */ /* 0x000fe20008000000 */
[----:B------:R-:W-:Y:S01]  /*0210*/  SHF.R.U32.HI R5, RZ, 0x1f, R4 ;  /* 0x0000001fff057819 */ /* 0x000fe20000011604 */
[----:B------:R-:W-:Y:S01]  /*0220*/  UMOV UR8, 0xc000 ;  /* 0x0000c00000087882 */ /* 0x000fe20000000000 */
[----:B------:R-:W-:Y:S01]  /*0230*/  SHF.L.U32 R77, R16, 0x3, RZ ;  /* 0x00000003104d7819 */ /* 0x000fe200000006ff */
[----:B------:R-:W-:Y:S01]  /*0240*/  UMOV UR5, URZ ;  /* 0x0000003f00057c82 */ /* 0x000fe20008000000 */
[----:B------:R-:W-:-:S02]  /*0250*/  LEA.HI.SX32 R5, R4, R5, 0x1e ;  /* 0x0000000504057211 */ /* 0x000fc400078ff2ff */
[----:B------:R-:W-:Y:S02]  /*0260*/  LOP3.LUT R77, R77, 0x1f80, RZ, 0xc0, !PT ;  /* 0x00001f804d4d7812 */ /* 0x000fe400078ec0ff */
[C---:B------:R-:W-:Y:S01]  /*0270*/  SHF.L.U32 R4, R5.reuse, 0x3, RZ ;  /* 0x0000000305047819 */ /* 0x040fe200000006ff */
[----:B------:R-:W-:-:S03]  /*0280*/  IMAD R5, R5, -0x18, R10 ;  /* 0xffffffe805057824 */ /* 0x000fc600078e020a */
[----:B------:R-:W-:Y:S02]  /*0290*/  LEA.HI.SX32 R3, R3, -R4, 0x19 ;  /* 0x8000000403037211 */ /* 0x000fe400078fcaff */
[----:B------:R-:W-:Y:S02]  /*02a0*/  IABS R12, R5 ;  /* 0x00000005000c7213 */ /* 0x000fe40000000000 */
[----:B------:R-:W-:-:S04]  /*02b0*/  IMNMX R6, R3, 0x8, PT ;  /* 0x0000000803067817 */ /* 0x000fc80003800200 */
[----:B------:R-:W-:-:S04]  /*02c0*/  IABS R11, R6 ;  /* 0x00000006000b7213 */ /* 0x000fc80000000000 */
[----:B------:R-:W1:Y:S08]  /*02d0*/  I2F.RP R7, R11 ;  /* 0x0000000b00077306 */ /* 0x000e700000209400 */
[----:B-1----:R-:W1:Y:S02]  /*02e0*/  MUFU.RCP R7, R7 ;  /* 0x0000000700077308 */ /* 0x002e640000001000 */
[----:B-1----:R-:W-:-:S02]  /*02f0*/  IADD3 R2, R7, 0xffffffe, RZ ;  /* 0x0ffffffe07027810 */ /* 0x002fc40007ffe0ff */
[----:B------:R-:W-:-:S04]  /*0300*/  IABS R7, R10 ;  /* 0x0000000a00077213 */ /* 0x000fc80000000000 */
[----:B------:R1:W2:Y:S02]  /*0310*/  F2I.FTZ.U32.TRUNC.NTZ R3, R2 ;  /* 0x0000000200037305 */ /* 0x0002a4000021f000 */
[----:B-1----:R-:W-:Y:S02]  /*0320*/  MOV R2, RZ ;  /* 0x000000ff00027202 */ /* 0x002fe40000000f00 */
[----:B--2---:R-:W-:-:S05]  /*0330*/  IADD3 R8, RZ, -R3, RZ ;  /* 0x80000003ff087210 */ /* 0x004fca0007ffe0ff */
[----:B------:R-:W-:Y:S01]  /*0340*/  IMAD R9, R8, R11, RZ ;  /* 0x0000000b08097224 */ /* 0x000fe200078e02ff */
[----:B------:R-:W-:-:S03]  /*0350*/  IABS R8, R6 ;  /* 0x0000000600087213 */ /* 0x000fc60000000000 */
[----:B------:R-:W-:Y:S01]  /*0360*/  IMAD.HI.U32 R3, R3, R9, R2 ;  /* 0x0000000903037227 */ /* 0x000fe200078e0002 */
[----:B------:R-:W-:Y:S01]  /*0370*/  IADD3 R13, RZ, -R8, RZ ;  /* 0x80000008ff0d7210 */ /* 0x000fe20007ffe0ff */
[----:B------:R-:W1:Y:S04]  /*0380*/  I2F.RP R9, R15 ;  /* 0x0000000f00097306 */ /* 0x000e680000209400 */
[----:B------:R-:W-:-:S04]  /*0390*/  IMAD.HI.U32 R2, R3, R7, RZ ;  /* 0x0000000703027227 */ /* 0x000fc800078e00ff */
[----:B------:R-:W-:Y:S02]  /*03a0*/  IMAD R2, R2, R13, R7 ;  /* 0x0000000d02027224 */ /* 0x000fe400078e0207 */
[----:B------:R-:W-:-:S03]  /*03b0*/  IMAD.HI.U32 R8, R3, R12, RZ ;  /* 0x0000000c03087227 */ /* 0x000fc600078e00ff */
[C---:B------:R-:W-:Y:S01]  /*03c0*/  ISETP.GT.U32.AND P0, PT, R11.reuse, R2, PT ;  /* 0x000000020b00720c */ /* 0x040fe20003f04070 */
[----:B------:R-:W-:Y:S01]  /*03d0*/  IMAD R7, R8, R13, R12 ;  /* 0x0000000d08077224 */ /* 0x000fe200078e020c */
[----:B-1----:R-:W1:Y:S04]  /*03e0*/  MUFU.RCP R9, R9 ;  /* 0x0000000900097308 */ /* 0x002e680000001000 */
[----:B------:R-:W-:-:S07]  /*03f0*/  ISETP.GT.U32.AND P2, PT, R11, R7, PT ;  /* 0x000000070b00720c */ /* 0x000fce0003f44070 */
[----:B------:R-:W-:-:S04]  /*0400*/  @!P0 IADD3 R2, R2, -R11, RZ ;  /* 0x8000000b02028210 */ /* 0x000fc80007ffe0ff */
[----:B------:R-:W-:Y:S02]  /*0410*/  ISETP.GT.U32.AND P0, PT, R11, R2, PT ;  /* 0x000000020b00720c */ /* 0x000fe40003f04070 */
[----:B-1----:R-:W-:Y:S02]  /*0420*/  IADD3 R3, R9, 0xffffffe, RZ ;  /* 0x0ffffffe09037810 */ /* 0x002fe40007ffe0ff */
[----:B------:R-:W-:Y:S02]  /*0430*/  @!P2 IADD3 R7, R7, -R11, RZ ;  /* 0x8000000b0707a210 */ /* 0x000fe40007ffe0ff */
[-C--:B------:R-:W-:Y:S02]  /*0440*/  LOP3.LUT R9, R5, R6.reuse, RZ, 0x3c, !PT ;  /* 0x0000000605097212 */ /* 0x080fe400078e3cff */
[----:B------:R-:W1:Y:S01]  /*0450*/  F2I.FTZ.U32.TRUNC.NTZ R3, R3 ;  /* 0x0000000300037305 */ /* 0x000e62000021f000 */
[----:B------:R-:W-:Y:S02]  /*0460*/  LOP3.LUT R5, RZ, R6, RZ, 0x33, !PT ;  /* 0x00000006ff057212 */ /* 0x000fe400078e33ff */
[----:B------:R-:W-:-:S02]  /*0470*/  ISETP.GE.AND P3, PT, R9, RZ, PT ;  /* 0x000000ff0900720c */ /* 0x000fc40003f66270 */
[-C--:B------:R-:W-:Y:S02]  /*0480*/  @!P0 IADD3 R2, R2, -R11.reuse, RZ ;  /* 0x8000000b02028210 */ /* 0x080fe40007ffe0ff */
[----:B------:R-:W-:Y:S02]  /*0490*/  ISETP.NE.AND P0, PT, R6, RZ, PT ;  /* 0x000000ff0600720c */ /* 0x000fe40003f05270 */
[----:B------:R-:W-:Y:S02]  /*04a0*/  @!P1 IADD3 R2, -R2, RZ, RZ ;  /* 0x000000ff02029210 */ /* 0x000fe40007ffe1ff */
[----:B------:R-:W-:Y:S02]  /*04b0*/  ISETP.GE.U32.AND P1, PT, R7, R11, PT ;  /* 0x0000000b0700720c */ /* 0x000fe40003f26070 */
[----:B------:R-:W-:Y:S02]  /*04c0*/  SEL R7, R5, R2, !P0 ;  /* 0x0000000205077207 */ /* 0x000fe40004000000 */
[----:B------:R-:W-:-:S02]  /*04d0*/  SHF.R.U32.HI R6, RZ, 0x3, R16 ;  /* 0x00000003ff067819 */ /* 0x000fc40000011610 */
[----:B-1----:R-:W-:Y:S02]  /*04e0*/  IADD3 R10, RZ, -R3, RZ ;  /* 0x80000003ff0a7210 */ /* 0x002fe40007ffe0ff */
[----:B------:R-:W-:Y:S02]  /*04f0*/  IADD3 R4, R4, R7, RZ ;  /* 0x0000000704047210 */ /* 0x000fe40007ffe0ff */
[----:B------:R-:W-:Y:S02]  /*0500*/  MOV R2, R10 ;  /* 0x0000000a00027202 */ /* 0x000fe40000000f00 */
[----:B------:R-:W-:Y:S02]  /*0510*/  SGXT.U32 R7, R6, 0x5 ;  /* 0x000000050607781a */ /* 0x000fe40000000000 */
[----:B------:R-:W-:Y:S01]  /*0520*/  SHF.L.U32 R4, R4, 0x7, RZ ;  /* 0x0000000704047819 */ /* 0x000fe200000006ff */
[----:B------:R-:W-:Y:S01]  /*0530*/  IMAD R9, R2, R15, RZ ;  /* 0x0000000f02097224 */ /* 0x000fe200078e02ff */
[----:B------:R-:W-:-:S02]  /*0540*/  MOV R2, RZ ;  /* 0x000000ff00027202 */ /* 0x000fc40000000f00 */
[----:B------:R-:W-:Y:S02]  /*0550*/  LOP3.LUT R13, R4, R7, RZ, 0xfc, !PT ;  /* 0x00000007040d7212 */ /* 0x000fe400078efcff */
[----:B------:R-:W-:Y:S01]  /*0560*/  IABS R11, R0 ;  /* 0x00000000000b7213 */ /* 0x000fe20000000000 */
[----:B------:R-:W-:Y:S01]  /*0570*/  IMAD.HI.U32 R3, R3, R9, R2 ;  /* 0x0000000903037227 */ /* 0x000fe200078e0002 */
[----:B------:R-:W-:Y:S02]  /*0580*/  IABS R6, R13 ;  /* 0x0000000d00067213 */ /* 0x000fe40000000000 */
[----:B------:R-:W-:Y:S02]  /*0590*/  @!P2 IADD3 R8, R8, 0x1, RZ ;  /* 0x000000010808a810 */ /* 0x000fe40007ffe0ff */
[----:B------:R-:W-:Y:S01]  /*05a0*/  IADD3 R11, RZ, -R11, RZ ;  /* 0x8000000bff0b7210 */ /* 0x000fe20007ffe0ff */
[----:B------:R-:W-:Y:S01]  /*05b0*/  IMAD.HI.U32 R2, R3, R6, RZ ;  /* 0x0000000603027227 */ /* 0x000fe200078e00ff */
[----:B------:R-:W-:-:S02]  /*05c0*/  LOP3.LUT R17, R4, 0x20, R7, 0xfe, !PT ;  /* 0x0000002004117812 */ /* 0x000fc400078efe07 */
[----:B------:R-:W-:Y:S01]  /*05d0*/  @P1 IADD3 R8, R8, 0x1, RZ ;  /* 0x0000000108081810 */ /* 0x000fe20007ffe0ff */
[----:B------:R-:W-:Y:S01]  /*05e0*/  IMAD R6, R2, R11, R6 ;  /* 0x0000000b02067224 */ /* 0x000fe200078e0206 */
[C-C-:B------:R-:W-:Y:S02]  /*05f0*/  LOP3.LUT R19, R4.reuse, 0x40, R7.reuse, 0xfe, !PT ;  /* 0x0000004004137812 */ /* 0x140fe400078efe07 */
[----:B------:R-:W-:Y:S02]  /*0600*/  LOP3.LUT R20, R4, 0x60, R7, 0xfe, !PT ;  /* 0x0000006004147812 */ /* 0x000fe400078efe07 */
[----:B------:R-:W-:Y:S02]  /*0610*/  IABS R12, R17 ;  /* 0x00000011000c7213 */ /* 0x000fe40000000000 */
[----:B------:R-:W-:Y:S02]  /*0620*/  IABS R14, R19 ;  /* 0x00000013000e7213 */ /* 0x000fe40000000000 */
[----:B------:R-:W-:Y:S01]  /*0630*/  @!P3 IADD3 R8, -R8, RZ, RZ ;  /* 0x000000ff0808b210 */ /* 0x000fe20007ffe1ff */
[----:B------:R-:W-:Y:S01]  /*0640*/  IMAD.HI.U32 R9, R3, R12, RZ ;  /* 0x0000000c03097227 */ /* 0x000fe200078e00ff */
[----:B------:R-:W-:-:S02]  /*0650*/  IABS R18, R20 ;  /* 0x0000001400127213 */ /* 0x000fc40000000000 */
[----:B------:R-:W-:Y:S01]  /*0660*/  SEL R2, R5, R8, !P0 ;  /* 0x0000000805027207 */ /* 0x000fe20004000000 */
[----:B------:R-:W-:Y:S01]  /*0670*/  IMAD.HI.U32 R10, R3, R14, RZ ;  /* 0x0000000e030a7227 */ /* 0x000fe200078e00ff */
[----:B------:R-:W-:Y:S02]  /*0680*/  ISETP.GT.U32.AND P0, PT, R15, R6, PT ;  /* 0x000000060f00720c */ /* 0x000fe40003f04070 */
[----:B------:R-:W-:Y:S01]  /*0690*/  SHF.L.U32 R2, R2, 0x6, RZ ;  /* 0x0000000602027819 */ /* 0x000fe200000006ff */
[----:B------:R-:W-:Y:S01]  /*06a0*/  IMAD.HI.U32 R3, R3, R18, RZ ;  /* 0x0000001203037227 */ /* 0x000fe200078e00ff */
[----:B------:R-:W-:Y:S02]  /*06b0*/  ISETP.GE.AND P4, PT, R17, RZ, PT ;  /* 0x000000ff1100720c */ /* 0x000fe40003f86270 */
[----:B------:R-:W-:Y:S01]  /*06c0*/  ISETP.GE.AND P5, PT, R19, RZ, PT ;  /* 0x000000ff1300720c */ /* 0x000fe20003fa6270 */
[-C--:B------:R-:W-:Y:S01]  /*06d0*/  IMAD R9, R9, R11.reuse, R12 ;  /* 0x0000000b09097224 */ /* 0x080fe200078e020c */
[----:B------:R-:W-:Y:S01]  /*06e0*/  LOP3.LUT R17, R78, 0x1c, RZ, 0xc0, !PT ;  /* 0x0000001c4e117812 */ /* 0x000fe200078ec0ff */
[----:B------:R-:W-:Y:S01]  /*06f0*/  IMAD R10, R10, R11, R14 ;  /* 0x0000000b0a0a7224 */ /* 0x000fe200078e020e */
[----:B------:R-:W-:Y:S01]  /*0700*/  LOP3.LUT R14, R2, R7, RZ, 0xfc, !PT ;  /* 0x00000007020e7212 */ /* 0x000fe200078efcff */
[----:B------:R-:W-:Y:S01]  /*0710*/  IMAD R8, R3, R11, R18 ;  /* 0x0000000b03087224 */ /* 0x000fe200078e0212 */
[----:B------:R-:W-:-:S02]  /*0720*/  ISETP.GT.U32.AND P1, PT, R15, R9, PT ;  /* 0x000000090f00720c */ /* 0x000fc40003f24070 */
[C---:B------:R-:W-:Y:S02]  /*0730*/  ISETP.GT.U32.AND P2, PT, R15.reuse, R10, PT ;  /* 0x0000000a0f00720c */ /* 0x040fe40003f44070 */
[C---:B------:R-:W-:Y:S02]  /*0740*/  ISETP.GT.U32.AND P3, PT, R15.reuse, R8, PT ;  /* 0x000000080f00720c */ /* 0x040fe40003f64070 */
[----:B------:R-:W-:Y:S02]  /*0750*/  @!P0 IADD3 R6, R6, -R15, RZ ;  /* 0x8000000f06068210 */ /* 0x000fe40007ffe0ff */
[----:B------:R-:W-:Y:S02]  /*0760*/  SHF.R.U32.HI R3, RZ, 0x4, R16 ;  /* 0x00000004ff037819 */ /* 0x000fe40000011610 */
[----:B------:R-:W-:Y:S02]  /*0770*/  ISETP.GT.U32.AND P6, PT, R15, R6, PT ;  /* 0x000000060f00720c */ /* 0x000fe40003fc4070 */
[----:B------:R-:W-:-:S02]  /*0780*/  SGXT.U32 R3, R3, 0x4 ;  /* 0x000000040303781a */ /* 0x000fc40000000000 */
[-C--:B------:R-:W-:Y:S02]  /*0790*/  @!P1 IADD3 R9, R9, -R15.reuse, RZ ;  /* 0x8000000f09099210 */ /* 0x080fe40007ffe0ff */
[-C--:B------:R-:W-:Y:S02]  /*07a0*/  @!P2 IADD3 R10, R10, -R15.reuse, RZ ;  /* 0x8000000f0a0aa210 */ /* 0x080fe40007ffe0ff */
[----:B------:R-:W-:Y:S02]  /*07b0*/  @!P3 IADD3 R8, R8, -R15, RZ ;  /* 0x8000000f0808b210 */ /* 0x000fe40007ffe0ff */
[----:B------:R-:W-:Y:S02]  /*07c0*/  LOP3.LUT R18, R2, 0x20, R7, 0xfe, !PT ;  /* 0x0000002002127812 */ /* 0x000fe400078efe07 */
[----:B------:R-:W-:Y:S01]  /*07d0*/  LOP3.LUT R3, R4, R3, RZ, 0xfc, !PT ;  /* 0x0000000304037212 */ /* 0x000fe200078efcff */
[----:B------:R-:W-:Y:S01]  /*07e0*/  IMAD.HI R4, R14, 0x2e8ba2e9, RZ ;  /* 0x2e8ba2e90e047827 */ /* 0x000fe200078e02ff */
[----:B------:R-:W-:-:S02]  /*07f0*/  ISETP.GT.U32.AND P0, PT, R15, R9, PT ;  /* 0x000000090f00720c */ /* 0x000fc40003f04070 */
[C---:B------:R-:W-:Y:S01]  /*0800*/  ISETP.GT.U32.AND P1, PT, R15.reuse, R10, PT ;  /* 0x0000000a0f00720c */ /* 0x040fe20003f24070 */
[----:B------:R-:W-:Y:S01]  /*0810*/  IMAD.HI R11, R18, 0x2e8ba2e9, RZ ;  /* 0x2e8ba2e9120b7827 */ /* 0x000fe200078e02ff */
[----:B------:R-:W-:Y:S02]  /*0820*/  ISETP.GT.U32.AND P2, PT, R15, R8, PT ;  /* 0x000000080f00720c */ /* 0x000fe40003f44070 */
[----:B------:R-:W-:Y:S02]  /*0830*/  ISETP.GE.AND P3, PT, R13, RZ, PT ;  /* 0x000000ff0d00720c */ /* 0x000fe40003f66270 */
[----:B------:R-:W-:Y:S02]  /*0840*/  @!P6 IADD3 R6, R6, -R15, RZ ;  /* 0x8000000f0606e210 */ /* 0x000fe40007ffe0ff */
[----:B------:R-:W-:Y:S02]  /*0850*/  SHF.R.U32.HI R5, RZ, 0x1f, R4 ;  /* 0x0000001fff057819 */ /* 0x000fe40000011604 */
[----:B------:R-:W-:-:S02]  /*0860*/  ISETP.GE.AND P6, PT, R20, RZ, PT ;  /* 0x000000ff1400720c */ /* 0x000fc40003fc6270 */
[----:B------:R-:W-:Y:S02]  /*0870*/  SHF.R.U32.HI R12, RZ, 0x1f, R11 ;  /* 0x0000001fff0c7819 */ /* 0x000fe4000001160b */
[----:B------:R-:W-:Y:S02]  /*0880*/  LEA.HI.SX32 R5, R4, R5, 0x1b ;  /* 0x0000000504057211 */ /* 0x000fe400078fdaff */
[-C--:B------:R-:W-:Y:S02]  /*0890*/  @!P0 IADD3 R9, R9, -R15.reuse, RZ ;  /* 0x8000000f09098210 */ /* 0x080fe40007ffe0ff */
[----:B------:R-:W-:Y:S01]  /*08a0*/  LEA.HI.SX32 R11, R11, R12, 0x1b ;  /* 0x0000000c0b0b7211 */ /* 0x000fe200078fdaff */
[----:B------:R-:W-:Y:S01]  /*08b0*/  IMAD R12, R5, -0xb0, R14 ;  /* 0xffffff50050c7824 */ /* 0x000fe200078e020e */
[-C--:B------:R-:W-:Y:S02]  /*08c0*/  @!P1 IADD3 R10, R10, -R15.reuse, RZ ;  /* 0x8000000f0a0a9210 */ /* 0x080fe40007ffe0ff */
[----:B------:R-:W-:Y:S01]  /*08d0*/  @!P2 IADD3 R8, R8, -R15, RZ ;  /* 0x8000000f0808a210 */ /* 0x000fe20007ffe0ff */
[----:B------:R-:W-:Y:S01]  /*08e0*/  IMAD R14, R11, -0xb0, R18 ;  /* 0xffffff500b0e7824 */ /* 0x000fe200078e0212 */
[----:B------:R-:W-:Y:S01]  /*08f0*/  ISETP.NE.AND P0, PT, R0, RZ, PT ;  /* 0x000000ff0000720c */ /* 0x000fe20003f05270 */
[--C-:B------:R-:W-:Y:S01]  /*0900*/  IMAD R12, R12, 0xb0, R17.reuse ;  /* 0x000000b00c0c7824 */ /* 0x100fe200078e0211 */
[----:B------:R-:W-:Y:S01]  /*0910*/  LOP3.LUT R5, RZ, R0, RZ, 0x33, !PT ;  /* 0x00000000ff057212 */ /* 0x000fe200078e33ff */
[----:B------:R-:W-:Y:S01]  /*0920*/  IMAD R26, R14, 0xb0, R17 ;  /* 0x000000b00e1a7824 */ /* 0x000fe200078e0211 */
[----:B------:R-:W-:Y:S01]  /*0930*/  @!P3 IADD3 R6, -R6, RZ, RZ ;  /* 0x000000ff0606b210 */ /* 0x000fe20007ffe1ff */
[----:B------:R-:W-:Y:S01]  /*0940*/  IMAD.WIDE R24, R12, R23, c[0x0][0x168] ;  /* 0x00005a000c187625 */ /* 0x000fe200078e0217 */
[----:B------:R-:W-:-:S02]  /*0950*/  @!P4 IADD3 R9, -R9, RZ, RZ ;  /* 0x000000ff0909c210 */ /* 0x000fc40007ffe1ff */
[----:B------:R-:W-:Y:S01]  /*0960*/  @!P5 IADD3 R10, -R10, RZ, RZ ;  /* 0x000000ff0a0ad210 */ /* 0x000fe20007ffe1ff */
[----:B------:R-:W-:Y:S01]  /*0970*/  IMAD.WIDE R26, R26, R23, c[0x0][0x168] ;  /* 0x00005a001a1a7625 */ /* 0x000fe200078e0217 */
[----:B------:R-:W-:Y:S02]  /*0980*/  @!P6 IADD3 R8, -R8, RZ, RZ ;  /* 0x000000ff0808e210 */ /* 0x000fe40007ffe1ff */
[C---:B------:R-:W-:Y:S02]  /*0990*/  SEL R6, R5.reuse, R6, !P0 ;  /* 0x0000000605067207 */ /* 0x040fe40004000000 */
[C---:B------:R-:W-:Y:S02]  /*09a0*/  SEL R18, R5.reuse, R9, !P0 ;  /* 0x0000000905127207 */ /* 0x040fe40004000000 */
[----:B------:R-:W-:Y:S01]  /*09b0*/  SEL R20, R5, R10, !P0 ;  /* 0x0000000a05147207 */ /* 0x000fe20004000000 */
[--C-:B------:R-:W-:Y:S01]  /*09c0*/  IMAD R14, R6, 0xb0, R17.reuse ;  /* 0x000000b0060e7824 */ /* 0x100fe200078e0211 */
[----:B------:R-:W-:Y:S01]  /*09d0*/  LOP3.LUT R0, R7, 0x20, RZ, 0xfc, !PT ;  /* 0x0000002007007812 */ /* 0x000fe200078efcff */
[--C-:B------:R-:W-:Y:S01]  /*09e0*/  IMAD R18, R18, 0xb0, R17.reuse ;  /* 0x000000b012127824 */ /* 0x100fe200078e0211 */
[----:B------:R-:W-:Y:S01]  /*09f0*/  SEL R8, R5, R8, !P0 ;  /* 0x0000000805087207 */ /* 0x000fe20004000000 */
[----:B------:R-:W-:Y:S01]  /*0a00*/  IMAD R20, R20, 0xb0, R17 ;  /* 0x000000b014147824 */ /* 0x000fe200078e0211 */
[C---:B------:R-:W-:Y:S01]  /*0a10*/  LEA R85, R7.reuse, R17, 0x5 ;  /* 0x0000001107557211 */ /* 0x040fe200078e28ff */
[----:B------:R-:W-:Y:S01]  /*0a20*/  IMAD.WIDE R14, R14, R23, c[0x0][0x160] ;  /* 0x000058000e0e7625 */ /* 0x000fe200078e0217 */
[----:B------:R-:W-:-:S02]  /*0a30*/  LOP3.LUT R4, R7, 0x40, RZ, 0xfc, !PT ;  /* 0x0000004007047812 */ /* 0x000fc400078efcff */
[----:B------:R-:W-:Y:S01]  /*0a40*/  LOP3.LUT R7, R7, 0x60, RZ, 0xfc, !PT ;  /* 0x0000006007077812 */ /* 0x000fe200078efcff */
[----:B------:R-:W-:Y:S01]  /*0a50*/  IMAD R8, R8, 0xb0, R17 ;  /* 0x000000b008087824 */ /* 0x000fe200078e0211 */
[----:B------:R-:W-:Y:S01]  /*0a60*/  LEA R0, R0, R17, 0x5 ;  /* 0x0000001100007211 */ /* 0x000fe200078e28ff */
[----:B------:R-:W-:Y:S01]  /*0a70*/  IMAD.WIDE R18, R18, R23, c[0x0][0x160] ;  /* 0x0000580012127625 */ /* 0x000fe200078e0217 */
[-C--:B------:R-:W-:Y:S02]  /*0a80*/  LEA R4, R4, R17.reuse, 0x5 ;  /* 0x0000001104047211 */ /* 0x080fe400078e28ff */
[----:B------:R-:W-:Y:S01]  /*0a90*/  LEA R7, R7, R17, 0x5 ;  /* 0x0000001107077211 */ /* 0x000fe200078e28ff */
[-C--:B------:R-:W-:Y:S01]  /*0aa0*/  IMAD.WIDE R20, R20, R23.reuse, c[0x0][0x160] ;  /* 0x0000580014147625 */ /* 0x080fe200078e0217 */
[----:B------:R-:W-:Y:S02]  /*0ab0*/  SHF.L.U32 R85, R85, 0x2, RZ ;  /* 0x0000000255557819 */ /* 0x000fe400000006ff */
[----:B------:R-:W-:Y:S01]  /*0ac0*/  SHF.L.U32 R83, R0, 0x2, RZ ;  /* 0x0000000200537819 */ /* 0x000fe200000006ff */
[----:B------:R-:W-:Y:S01]  /*0ad0*/  IMAD.WIDE R22, R8, R23, c[0x0][0x160] ;  /* 0x0000580008167625 */ /* 0x000fe200078e0217 */
[----:B------:R-:W-:Y:S01]  /*0ae0*/  SHF.L.U32 R81, R4, 0x2, RZ ;  /* 0x0000000204517819 */ /* 0x000fe200000006ff */
[----:B------:R1:W-:Y:S01]  /*0af0*/  LDGSTS.E.BYPASS.128 [R85], [R14.64] ;  /* 0x000000000e557fae */ /* 0x0003e2000b901c4a */
[----:B------:R-:W-:-:S02]  /*0b00*/  SHF.L.U32 R79, R7, 0x2, RZ ;  /* 0x00000002074f7819 */ /* 0x000fc400000006ff */
[----:B------:R-:W-:Y:S01]  /*0b10*/  IADD3 R4, P1, R14, 0x180, RZ ;  /* 0x000001800e047810 */ /* 0x000fe20007f3e0ff */
[----:B------:R2:W-:Y:S01]  /*0b20*/  LDGSTS.E.BYPASS.128 [R83], [R18.64] ;  /* 0x0000000012537fae */ /* 0x0005e2000b901c4a */
[----:B------:R-:W-:Y:S02]  /*0b30*/  IADD3 R5, P0, R18, 0x180, RZ ;  /* 0x0000018012057810 */ /* 0x000fe40007f1e0ff */
[----:B------:R-:W-:Y:S01]  /*0b40*/  IADD3.X R6, RZ, R15, RZ, P1, !PT ;  /* 0x0000000fff067210 */ /* 0x000fe20000ffe4ff */
[----:B------:R3:W-:Y:S01]  /*0b50*/  LDGSTS.E.BYPASS.128 [R81], [R20.64] ;  /* 0x0000000014517fae */ /* 0x0007e2000b901c4a */
[----:B------:R-:W-:Y:S02]  /*0b60*/  IADD3.X R8, RZ, R19, RZ, P0, !PT ;  /* 0x00000013ff087210 */ /* 0x000fe400007fe4ff */
[----:B------:R-:W-:Y:S01]  /*0b70*/  IADD3 R7, P1, R20, 0x180, RZ ;  /* 0x0000018014077810 */ /* 0x000fe20007f3e0ff */
[----:B------:R4:W-:Y:S01]  /*0b80*/  LDGSTS.E.BYPASS.128 [R79], [R22.64] ;  /* 0x00000000164f7fae */ /* 0x0009e2000b901c4a */
[----:B------:R-:W-:-:S02]  /*0b90*/  IADD3 R9, P0, R22, 0x180, RZ ;  /* 0x0000018016097810 */ /* 0x000fc40007f1e0ff */
[----:B------:R-:W-:Y:S01]  /*0ba0*/  IADD3.X R10, RZ, R21, RZ, P1, !PT ;  /* 0x00000015ff0a7210 */ /* 0x000fe20000ffe4ff */
[----:B------:R-:W0:Y:S01]  /*0bb0*/  LDGDEPBAR ;  /* 0x00000000000079af */ /* 0x000e220000000000 */
[----:B------:R-:W-:Y:S02]  /*0bc0*/  IADD3.X R12, RZ, R23, RZ, P0, !PT ;  /* 0x00000017ff0c7210 */ /* 0x000fe400007fe4ff */
[----:B------:R-:W-:Y:S01]  /*0bd0*/  IADD3 R11, P1, R24, 0x180, RZ ;  /* 0x00000180180b7810 */ /* 0x000fe20007f3e0ff */
[----:B------:R1:W-:Y:S01]  /*0be0*/  LDGSTS.E.BYPASS.128 [R85+0xc000], [R24.64] ;  /* 0x0c00000018557fae */ /* 0x0003e2000b901c4a */
[----:B------:R-:W-:Y:S02]  /*0bf0*/  IADD3 R13, P0, R26, 0x180, RZ ;  /* 0x000001801a0d7810 */ /* 0x000fe40007f1e0ff */
[----:B------:R-:W-:Y:S01]  /*0c00*/  IADD3 R76, -R17, 0x50, RZ ;  /* 0x00000050114c7810 */ /* 0x000fe20007ffe1ff */
[----:B------:R1:W-:Y:S01]  /*0c10*/  LDGSTS.E.BYPASS.128 [R83+0xc000], [R26.64] ;  /* 0x0c0000001a537fae */ /* 0x0003e2000b901c4a */
[----:B------:R-:W-:-:S02]  /*0c20*/  MOV R0, 0x2 ;  /* 0x0000000200007802 */ /* 0x000fc40000000f00 */
[----:B------:R-:W-:Y:S01]  /*0c30*/  LOP3.LUT R78, R78, 0x3c, RZ, 0xc0, !PT ;  /* 0x0000003c4e4e7812 */ /* 0x000fe200078ec0ff */
[----:B------:R-:W0:Y:S01]  /*0c40*/  LDGDEPBAR ;  /* 0x00000000000079af */ /* 0x000e220000000000 */
[----:B------:R-:W-:-:S03]  /*0c50*/  IMNMX.U32 R76, R76, 0x50, PT ;  /* 0x000000504c4c7817 */ /* 0x000fc60003800000 */
[----:B------:R-:W-:Y:S06]  /*0c60*/  BAR.SYNC 0x0 ;  /* 0x0000000000007b1d */ /* 0x000fec0000000000 */
[----:B------:R-:W-:Y:S01]  /*0c70*/  @!PT LDS RZ, [RZ] ;  /* 0x00000000fffff984 */ /* 0x000fe20000000800 */
[----:B------:R-:W-:Y:S01]  /*0c80*/  @!PT LDS RZ, [RZ] ;  /* 0x00000000fffff984 */ /* 0x000fe20000000800 */
[----:B------:R-:W-:Y:S01]  /*0c90*/  @!PT LDS RZ, [RZ] ;  /* 0x00000000fffff984 */ /* 0x000fe20000000800 */
[----:B------:R1:W-:Y:S04]  /*0ca0*/  LDGSTS.E.BYPASS.128 [R85+0x4000], [R14.64+0x80] ;  /* 0x040000800e557fae */ /* 0x0003e8000b901c4a */
[----:B------:R2:W-:Y:S04]  /*0cb0*/  LDGSTS.E.BYPASS.128 [R83+0x4000], [R18.64+0x80] ;  /* 0x0400008012537fae */ /* 0x0005e8000b901c4a */
[----:B------:R3:W-:Y:S04]  /*0cc0*/  LDGSTS.E.BYPASS.128 [R81+0x4000], [R20.64+0x80] ;  /* 0x0400008014517fae */ /* 0x0007e8000b901c4a */
[----:B------:R4:W-:Y:S04]  /*0cd0*/  LDGSTS.E.BYPASS.128 [R79+0x4000], [R22.64+0x80] ;  /* 0x04000080164f7fae */ /* 0x0009e8000b901c4a */
[----:B------:R-:W0:Y:S04]  /*0ce0*/  LDGDEPBAR ;  /* 0x00000000000079af */ /* 0x000e280000000000 */
[----:B------:R1:W-:Y:S04]  /*0cf0*/  LDGSTS.E.BYPASS.128 [R85+0xe000], [R24.64+0x80] ;  /* 0x0e00008018557fae */ /* 0x0003e8000b901c4a */
[----:B------:R1:W-:Y:S04]  /*0d00*/  LDGSTS.E.BYPASS.128 [R83+0xe000], [R26.64+0x80] ;  /* 0x0e0000801a537fae */ /* 0x0003e8000b901c4a */
[----:B------:R-:W0:Y:S04]  /*0d10*/  LDGDEPBAR ;  /* 0x00000000000079af */ /* 0x000e280000000000 */
[----:B------:R-:W-:Y:S06]  /*0d20*/  BAR.SYNC 0x0 ;  /* 0x0000000000007b1d */ /* 0x000fec0000000000 */
[----:B------:R-:W-:Y:S01]  /*0d30*/  @!PT LDS RZ, [RZ] ;  /* 0x00000000fffff984 */ /* 0x000fe20000000800 */
[----:B------:R-:W-:Y:S01]  /*0d40*/  @!PT LDS RZ, [RZ] ;  /* 0x00000000fffff984 */ /* 0x000fe20000000800 */
[----:B------:R-:W-:Y:S01]  /*0d50*/  @!PT LDS RZ, [RZ] ;  /* 0x00000000fffff984 */ /* 0x000fe20000000800 */
[----:B------:R1:W-:Y:S04]  /*0d60*/  LDGSTS.E.BYPASS.128 [R85+0x8000], [R14.64+0x100] ;  /* 0x080001000e557fae */ /* 0x0003e8000b901c4a */
[----:B------:R2:W-:Y:S04]  /*0d70*/  LDGSTS.E.BYPASS.128 [R83+0x8000], [R18.64+0x100] ;  /* 0x0800010012537fae */ /* 0x0005e8000b901c4a */
[----:B------:R3:W-:Y:S04]  /*0d80*/  LDGSTS.E.BYPASS.128 [R81+0x8000], [R20.64+0x100] ;  /* 0x0800010014517fae */ /* 0x0007e8000b901c4a */
[----:B------:R4:W-:Y:S01]  /*0d90*/  LDGSTS.E.BYPASS.128 [R79+0x8000], [R22.64+0x100] ;  /* 0x08000100164f7fae */ /* 0x0009e2000b901c4a */
[----:B-1----:R-:W-:-:S02]  /*0da0*/  IADD3.X R14, RZ, R25, RZ, P1, !PT ;  /* 0x00000019ff0e7210 */ /* 0x002fc40000ffe4ff */
[----:B------:R-:W-:Y:S01]  /*0db0*/  IADD3.X R15, RZ, R27, RZ, P0, !PT ;  /* 0x0000001bff0f7210 */ /* 0x000fe200007fe4ff */
[----:B------:R-:W0:Y:S04]  /*0dc0*/  LDGDEPBAR ;  /* 0x00000000000079af */ /* 0x000e280000000000 */
[----:B------:R1:W-:Y:S01]  /*0dd0*/  LDGSTS.E.BYPASS.128 [R85+0x10000], [R24.64+0x100] ;  /* 0x1000010018557fae */ /* 0x0003e2000b901c4a */
[----:B---3--:R-:W-:-:S03]  /*0de0*/  CS2R R20, SRZ ;  /* 0x0000000000147805 */ /* 0x008fc6000001ff00 */
[----:B------:R3:W-:Y:S01]  /*0df0*/  LDGSTS.E.BYPASS.128 [R83+0x10000], [R26.64+0x100] ;  /* 0x100001001a537fae */ /* 0x0007e2000b901c4a */
[----:B----4-:R-:W-:-:S03]  /*0e00*/  CS2R R22, SRZ ;  /* 0x0000000000167805 */ /* 0x010fc6000001ff00 */
[----:B------:R-:W0:Y:S01]  /*0e10*/  LDGDEPBAR ;  /* 0x00000000000079af */ /* 0x000e220000000000 */
[----:B-1----:R-:W-:Y:S01]  /*0e20*/  CS2R R24, SRZ ;  /* 0x0000000000187805 */ /* 0x002fe2000001ff00 */
[----:B---3--:R-:W-:Y:S01]  /*0e30*/  CS2R R26, SRZ ;  /* 0x00000000001a7805 */ /* 0x008fe2000001ff00 */
[----:B------:R-:W-:-:S04]  /*0e40*/  DEPBAR.LE SB0, 0x4 ;  /* 0x000081000000791a */ /* 0x000fc80000000000 */
[----:B--2---:R-:W-:Y:S06]  /*0e50*/  BAR.SYNC 0x0 ;  /* 0x0000000000007b1d */ /* 0x004fec0000000000 */
.L_x_1:
[----:B------:R-:W-:Y:S01]  /*0e60*/  LEA R82, R78, UR8, 0x7 ;  /* 0x000000084e527c11 */ /* 0x000fe2000f8e38ff */
[----:B------:R-:W-:Y:S01]  /*0e70*/  LDS.128 R16, [R77.X4+UR5] ;  /* 0x000000054d107984 */ /* 0x000fe20008004c00 */
[----:B------:R-:W-:Y:S01]  /*0e80*/  IADD3 R0, R0, 0x1, RZ ;  /* 0x0000000100007810 */ /* 0x000fe20007ffe0ff */
[----:B------:R-:W-:Y:S01]  /*0e90*/  UIADD3 UR4, UR4, 0x1, URZ ;  /* 0x0000000104047890 */ /* 0x000fe2000fffe03f */
[----:B------:R-:W-:Y:S01]  /*0ea0*/  IADD3 R80, R80, 0x20, RZ ;  /* 0x0000002050507810 */ /* 0x000fe20007ffe0ff */
[----:B------:R-:W1:Y:S01]  /*0eb0*/  LDS.128 R48, [R82+0x80] ;  /* 0x0000800052307984 */ /* 0x000e620000000c00 */
[C---:B------:R-:W-:Y:S01]  /*0ec0*/  ISETP.GE.AND P0, PT, R0.reuse, 0x3, PT ;  /* 0x000000030000780c */ /* 0x040fe20003f06270 */
[----:B------:R-:W-:Y:S02]  /*0ed0*/  UISETP.GE.AND UP0, UPT, UR4, 0x3, UPT ;  /* 0x000000030400788c */ /* 0x000fe4000bf06270 */
[----:B------:R-:W2:Y:S01]  /*0ee0*/  LDS.128 R52, [R82+0x100] ;  /* 0x0001000052347984 */ /* 0x000ea20000000c00 */
[----:B------:R-:W-:Y:S01]  /*0ef0*/  SEL R0, R0, RZ, !P0 ;  /* 0x000000ff00007207 */ /* 0x000fe20004000000 */
[----:B------:R-:W-:-:S02]  /*0f00*/  USEL UR4, UR4, URZ, !UP0 ;  /* 0x0000003f04047287 */ /* 0x000fc4000c000000 */
[----:B------:R-:W3:Y:S02]  /*0f10*/  LDS.128 R40, [R82] ;  /* 0x0000000052287984 */ /* 0x000ee40000000c00 */
[----:B------:R-:W-:Y:S02]  /*0f20*/  ULEA UR8, UR4, 0xc000, 0xd ;  /* 0x0000c00004087891 */ /* 0x000fe4000f8e683f */
[----:B------:R-:W4:Y:S04]  /*0f30*/  LDS.128 R64, [R82+0x180] ;  /* 0x0001800052407984 */ /* 0x000f280000000c00 */
[----:B------:R-:W4:Y:S04]  /*0f40*/  LDS.128 R68, [R77.X4+UR5+0x80] ;  /* 0x000080054d447984 */ /* 0x000f280008004c00 */
[----:B------:R-:W4:Y:S01]  /*0f50*/  LDS.128 R56, [R77.X4+UR5+0x100] ;  /* 0x000100054d387984 */ /* 0x000f220008004c00 */
[C---:B-1----:R-:W-:Y:S01]  /*0f60*/  FFMA R84, R16.reuse, R48, R73 ;  /* 0x0000003010547223 */ /* 0x042fe20000000049 */
[----:B--2---:R-:W-:-:S03]  /*0f70*/  FFMA R74, R16, R52, R74 ;  /* 0x00000034104a7223 */ /* 0x004fc6000000004a */
[C---:B------:R-:W-:Y:S01]  /*0f80*/  FFMA R89, R17.reuse, R49, R84 ;  /* 0x0000003111597223 */ /* 0x040fe20000000054 */
[----:B---3--:R-:W-:Y:S01]  /*0f90*/  FFMA R72, R16, R40, R72 ;  /* 0x0000002810487223 */ /* 0x008fe20000000048 */
[C---:B------:R-:W-:Y:S02]  /*0fa0*/  FFMA R87, R17.reuse, R53, R74 ;  /* 0x0000003511577223 */ /* 0x040fe4000000004a */
[----:B------:R-:W-:Y:S01]  /*0fb0*/  FFMA R84, R18, R50, R89 ;  /* 0x0000003212547223 */ /* 0x000fe20000000059 */
[----:B----4-:R-:W-:Y:S01]  /*0fc0*/  FFMA R16, R16, R64, R75 ;  /* 0x0000004010107223 */ /* 0x010fe2000000004b */
[C---:B------:R-:W-:Y:S01]  /*0fd0*/  FFMA R91, R17.reuse, R41, R72 ;  /* 0x00000029115b7223 */ /* 0x040fe20000000048 */
[C---:B------:R-:W-:Y:S01]  /*0fe0*/  FFMA R86, R18.reuse, R54, R87 ;  /* 0x0000003612567223 */ /* 0x040fe20000000057 */
[----:B------:R-:W1:Y:S01]  /*0ff0*/  LDS.128 R72, [R77.X4+UR5+0x180] ;  /* 0x000180054d487984 */ /* 0x000e620008004c00 */
[----:B------:R-:W-:Y:S01]  /*1000*/  FFMA R17, R17, R65, R16 ;  /* 0x0000004111117223 */ /* 0x000fe20000000010 */
[C---:B------:R-:W-:Y:S01]  /*1010*/  FFMA R16, R18.reuse, R42, R91 ;  /* 0x0000002a12107223 */ /* 0x040fe2000000005b */
[C---:B------:R-:W-:Y:S01]  /*1020*/  FFMA R89, R19.reuse, R51, R84 ;  /* 0x0000003313597223 */ /* 0x040fe20000000054 */
[C---:B------:R-:W-:Y:S01]  /*1030*/  FFMA R91, R19.reuse, R55, R86 ;  /* 0x00000037135b7223 */ /* 0x040fe20000000056 */
[----:B------:R-:W-:Y:S01]  /*1040*/  FFMA R18, R18, R66, R17 ;  /* 0x0000004212127223 */ /* 0x000fe20000000011 */
[C---:B------:R-:W-:Y:S01]  /*1050*/  FFMA R87, R19.reuse, R43, R16 ;  /* 0x0000002b13577223 */ /* 0x040fe20000000010 */
[C---:B------:R-:W-:Y:S01]  /*1060*/  FFMA R16, R68.reuse, R48, R61 ;  /* 0x0000003044107223 */ /* 0x040fe2000000003d */
[C---:B------:R-:W-:Y:S01]  /*1070*/  FFMA R62, R68.reuse, R52, R62 ;  /* 0x00000034443e7223 */ /* 0x040fe2000000003e */
[----:B------:R-:W-:Y:S01]  /*1080*/  FFMA R93, R19, R67, R18 ;  /* 0x00000043135d7223 */ /* 0x000fe20000000012 */
[C---:B------:R-:W-:Y:S01]  /*1090*/  FFMA R18, R68.reuse, R64, R63 ;  /* 0x0000004044127223 */ /* 0x040fe2000000003f */
[C---:B------:R-:W-:Y:S01]  /*10a0*/  FFMA R95, R69.reuse, R49, R16 ;  /* 0x00000031455f7223 */ /* 0x040fe20000000010 */
[-C--:B------:R-:W-:Y:S01]  /*10b0*/  FFMA R60, R68, R40.reuse, R60 ;  /* 0x00000028443c7223 */ /* 0x080fe2000000003c */
[C---:B------:R-:W-:Y:S01]  /*10c0*/  FFMA R63, R69.reuse, R53, R62 ;  /* 0x00000035453f7223 */ /* 0x040fe2000000003e */
[C---:B------:R-:W-:Y:S01]  /*10d0*/  FFMA R61, R69.reuse, R65, R18 ;  /* 0x00000041453d7223 */ /* 0x040fe20000000012 */
[----:B------:R-:W-:Y:S01]  /*10e0*/  FFMA R36, R56, R40, R36 ;  /* 0x0000002838247223 */ /* 0x000fe20000000024 */
[----:B------:R-:W2:Y:S01]  /*10f0*/  LDS.128 R16, [R77.X4+UR5+0x2000] ;  /* 0x002000054d107984 */ /* 0x000ea20008004c00 */
        /* <DEDUP_REMOVED lines=8> */
[C---:B------:R-:W-:Y:S01]  /*1180*/  FFMA R62, R56.reuse, R64, R39 ;  /* 0x00000040383e7223 */ /* 0x040fe20000000027 */
[----:B------:R-:W-:Y:S01]  /*1190*/  FFMA R38, R56, R48, R37 ;  /* 0x0000003038267223 */ /* 0x000fe20000000025 */
[----:B------:R-:W-:Y:S01]  /*11a0*/  FFMA R99, R71, R67, R68 ;  /* 0x0000004347637223 */ /* 0x000fe20000000044 */
[C---:B------:R-:W-:Y:S01]  /*11b0*/  FFMA R63, R57.reuse, R53, R60 ;  /* 0x00000035393f7223 */ /* 0x040fe2000000003c */
[C---:B------:R-:W-:Y:S01]  /*11c0*/  FFMA R61, R57.reuse, R65, R62 ;  /* 0x00000041393d7223 */ /* 0x040fe2000000003e */
[C---:B------:R-:W-:Y:S01]  /*11d0*/  FFMA R69, R57.reuse, R49, R38 ;  /* 0x0000003139457223 */ /* 0x040fe20000000026 */
[----:B------:R-:W-:Y:S01]  /*11e0*/  FFMA R57, R57, R41, R36 ;  /* 0x0000002939397223 */ /* 0x000fe20000000024 */
[C---:B------:R-:W-:Y:S01]  /*11f0*/  FFMA R60, R58.reuse, R54, R63 ;  /* 0x000000363a3c7223 */ /* 0x040fe2000000003f */
[----:B------:R-:W3:Y:S01]  /*1200*/  LDS.128 R36, [R77.X4+UR5+0x2080] ;  /* 0x002080054d247984 */ /* 0x000ee20008004c00 */
[C---:B------:R-:W-:Y:S01]  /*1210*/  FFMA R56, R58.reuse, R50, R69 ;  /* 0x000000323a387223 */ /* 0x040fe20000000045 */
[C---:B------:R-:W-:Y:S01]  /*1220*/  FFMA R62, R58.reuse, R66, R61 ;  /* 0x000000423a3e7223 */ /* 0x040fe2000000003d */
[----:B------:R-:W-:Y:S01]  /*1230*/  FFMA R58, R58, R42, R57 ;  /* 0x0000002a3a3a7223 */ /* 0x000fe20000000039 */
[C---:B------:R-:W-:Y:S01]  /*1240*/  FFMA R107, R59.reuse, R55, R60 ;  /* 0x000000373b6b7223 */ /* 0x040fe2000000003c */
[C---:B------:R-:W-:Y:S01]  /*1250*/  FFMA R105, R59.reuse, R51, R56 ;  /* 0x000000333b697223 */ /* 0x040fe20000000038 */
[----:B------:R-:W-:Y:S01]  /*1260*/  FFMA R109, R59, R67, R62 ;  /* 0x000000433b6d7223 */ /* 0x000fe2000000003e */
[C---:B-1----:R-:W-:Y:S01]  /*1270*/  FFMA R32, R72.reuse, R40, R32 ;  /* 0x0000002848207223 */ /* 0x042fe20000000020 */
[C---:B------:R-:W-:Y:S01]  /*1280*/  FFMA R56, R72.reuse, R64, R35 ;  /* 0x0000004048387223 */ /* 0x040fe20000000023 */
[C---:B------:R-:W-:Y:S01]  /*1290*/  FFMA R34, R72.reuse, R52, R34 ;  /* 0x0000003448227223 */ /* 0x040fe20000000022 */
[----:B------:R-:W-:Y:S01]  /*12a0*/  FFMA R72, R72, R48, R33 ;  /* 0x0000003048487223 */ /* 0x000fe20000000021 */
        /* <DEDUP_REMOVED lines=8> */
[----:B------:R-:W1:Y:S01]  /*1330*/  LDS.128 R32, [R77.X4+UR5+0x2100] ;  /* 0x002100054d207984 */ /* 0x000e620008004c00 */
[C---:B------:R-:W-:Y:S01]  /*1340*/  FFMA R121, R75.reuse, R43, R56 ;  /* 0x0000002b4b797223 */ /* 0x040fe20000000038 */
[----:B------:R-:W-:Y:S01]  /*1350*/  FFMA R119, R75, R67, R60 ;  /* 0x000000434b777223 */ /* 0x000fe2000000003c */
[----:B------:R-:W-:Y:S01]  /*1360*/  FFMA R74, R74, R50, R73 ;  /* 0x000000324a4a7223 */ /* 0x000fe20000000049 */
[C---:B--2---:R-:W-:Y:S01]  /*1370*/  FFMA R56, R16.reuse, R64, R27 ;  /* 0x0000004010387223 */ /* 0x044fe2000000001b */
        /* <DEDUP_REMOVED lines=9> */
[----:B------:R-:W-:Y:S01]  /*1410*/  FFMA R115, R75, R51, R74 ;  /* 0x000000334b737223 */ /* 0x000fe2000000004a */
[----:B------:R-:W2:Y:S01]  /*1420*/  LDS.128 R24, [R77.X4+UR5+0x2180] ;  /* 0x002180054d187984 */ /* 0x000ea20008004c00 */
[C---:B------:R-:W-:Y:S01]  /*1430*/  FFMA R74, R18.reuse, R42, R57 ;  /* 0x0000002a124a7223 */ /* 0x040fe20000000039 */
[----:B------:R-:W-:Y:S01]  /*1440*/  FFMA R18, R18, R50, R17 ;  /* 0x0000003212127223 */ /* 0x000fe20000000011 */
[C---:B------:R-:W-:Y:S01]  /*1450*/  FFMA R125, R19.reuse, R55, R16 ;  /* 0x00000037137d7223 */ /* 0x040fe20000000010 */
[C---:B------:R-:W-:Y:S01]  /*1460*/  FFMA R72, R19.reuse, R67, R72 ;  /* 0x0000004313487223 */ /* 0x040fe20000000048 */
[C---:B------:R-:W-:Y:S01]  /*1470*/  FFMA R74, R19.reuse, R43, R74 ;  /* 0x0000002b134a7223 */ /* 0x040fe2000000004a */
[C---:B---3--:R-:W-:Y:S01]  /*1480*/  FFMA R20, R36.reuse, R40, R20 ;  /* 0x0000002824147223 */ /* 0x048fe20000000014 */
        /* <DEDUP_REMOVED lines=11> */
[----:B------:R-:W-:Y:S01]  /*1540*/  LDS.128 R16, [R77.X4+UR5+0x10] ;  /* 0x000010054d107984 */ /* 0x000fe20008004c00 */
[----:B------:R-:W-:Y:S01]  /*1550*/  FFMA R101, R71, R43, R70 ;  /* 0x0000002b47657223 */ /* 0x000fe20000000046 */
[----:B------:R-:W-:Y:S01]  /*1560*/  FFMA R37, R37, R65, R36 ;  /* 0x0000004125257223 */ /* 0x000fe20000000024 */
[C---:B------:R-:W-:Y:S01]  /*1570*/  FFMA R86, R39.reuse, R55, R86 ;  /* 0x0000003727567223 */ /* 0x040fe20000000056 */
[----:B------:R-:W3:Y:S01]  /*1580*/  LDS.128 R20, [R82+0x90] ;  /* 0x0000900052147984 */ /* 0x000ee20000000c00 */
[C---:B------:R-:W-:Y:S01]  /*1590*/  FFMA R84, R39.reuse, R51, R84 ;  /* 0x0000003327547223 */ /* 0x040fe20000000054 */
[----:B------:R-:W-:Y:S01]  /*15a0*/  FFMA R88, R38, R66, R37 ;  /* 0x0000004226587223 */ /* 0x000fe20000000025 */
[C---:B-1----:R-:W-:Y:S01]  /*15b0*/  FFMA R38, R32.reuse, R64, R47 ;  /* 0x0000004020267223 */ /* 0x042fe2000000002f */
[----:B------:R-:W1:Y:S01]  /*15c0*/  LDS.128 R56, [R82+0x110] ;  /* 0x0001100052387984 */ /* 0x000e620000000c00 */
[C---:B------:R-:W-:Y:S01]  /*15d0*/  FFMA R36, R32.reuse, R48, R45 ;  /* 0x0000003020247223 */ /* 0x040fe2000000002d */
[C---:B------:R-:W-:Y:S01]  /*15e0*/  FFMA R88, R39.reuse, R67, R88 ;  /* 0x0000004327587223 */ /* 0x040fe20000000058 */
[----:B------:R-:W-:Y:S01]  /*15f0*/  FFMA R90, R39, R43, R90 ;  /* 0x0000002b275a7223 */ /* 0x000fe2000000005a */
[----:B------:R-:W4:Y:S01]  /*1600*/  LDS.128 R60, [R82+0x10] ;  /* 0x00001000523c7984 */ /* 0x000f220000000c00 */
[C---:B------:R-:W-:Y:S01]  /*1610*/  FFMA R45, R33.reuse, R65, R38 ;  /* 0x00000041212d7223 */ /* 0x040fe20000000026 */
[----:B------:R-:W-:Y:S01]  /*1620*/  FFMA R73, R33, R49, R36 ;  /* 0x0000003121497223 */ /* 0x000fe20000000024 */
[C---:B------:R-:W-:Y:S01]  /*1630*/  FFMA R46, R32.reuse, R52, R46 ;  /* 0x00000034202e7223 */ /* 0x040fe2000000002e */
[----:B------:R-:W4:Y:S01]  /*1640*/  LDS.128 R68, [R82+0x190] ;  /* 0x0001900052447984 */ /* 0x000f220000000c00 */
[----:B------:R-:W-:-:S02]  /*1650*/  FFMA R32, R32, R40, R44 ;  /* 0x0000002820207223 */ /* 0x000fc4000000002c */
[C---:B------:R-:W-:Y:S01]  /*1660*/  FFMA R47, R33.reuse, R53, R46 ;  /* 0x00000035212f7223 */ /* 0x040fe2000000002e */
[----:B------:R-:W4:Y:S01]  /*1670*/  LDS.128 R36, [R77.X4+UR5+0x90] ;  /* 0x000090054d247984 */ /* 0x000f220008004c00 */
[----:B------:R-:W-:Y:S01]  /*1680*/  FFMA R33, R33, R41, R32 ;  /* 0x0000002921217223 */ /* 0x000fe20000000020 */
[C---:B--2---:R-:W-:Y:S01]  /*1690*/  FFMA R30, R24.reuse, R52, R30 ;  /* 0x00000034181e7223 */ /* 0x044fe2000000001e */
[C---:B------:R-:W-:Y:S01]  /*16a0*/  FFMA R48, R24.reuse, R48, R29 ;  /* 0x0000003018307223 */ /* 0x040fe2000000001d */
[C---:B------:R-:W-:Y:S01]  /*16b0*/  FFMA R64, R24.reuse, R64, R31 ;  /* 0x0000004018407223 */ /* 0x040fe2000000001f */
[----:B------:R-:W-:Y:S01]  /*16c0*/  FFMA R24, R24, R40, R28 ;  /* 0x0000002818187223 */ /* 0x000fe2000000001c */
[C---:B------:R-:W-:Y:S01]  /*16d0*/  FFMA R53, R25.reuse, R53, R30 ;  /* 0x0000003519357223 */ /* 0x040fe2000000001e */
[C---:B------:R-:W-:Y:S01]  /*16e0*/  FFMA R49, R25.reuse, R49, R48 ;  /* 0x0000003119317223 */ /* 0x040fe20000000030 */
[----:B------:R-:W2:Y:S01]  /*16f0*/  LDS.128 R28, [R77.X4+UR5+0x110] ;  /* 0x000110054d1c7984 */ /* 0x000ea20008004c00 */
[C---:B------:R-:W-:Y:S01]  /*1700*/  FFMA R65, R25.reuse, R65, R64 ;  /* 0x0000004119417223 */ /* 0x040fe20000000040 */
[----:B------:R-:W-:Y:S01]  /*1710*/  FFMA R25, R25, R41, R24 ;  /* 0x0000002919197223 */ /* 0x000fe20000000018 */
[C---:B------:R-:W-:Y:S01]  /*1720*/  FFMA R46, R34.reuse, R66, R45 ;  /* 0x00000042222e7223 */ /* 0x040fe2000000002d */
[C---:B------:R-:W-:Y:S01]  /*1730*/  FFMA R44, R34.reuse, R54, R47 ;  /* 0x00000036222c7223 */ /* 0x040fe2000000002f */
[-C--:B------:R-:W-:Y:S01]  /*1740*/  FFMA R32, R34, R50.reuse, R73 ;  /* 0x0000003222207223 */ /* 0x080fe20000000049 */
[C---:B------:R-:W-:Y:S01]  /*1750*/  FFMA R50, R26.reuse, R50, R49 ;  /* 0x000000321a327223 */ /* 0x040fe20000000031 */
[C---:B------:R-:W-:Y:S01]  /*1760*/  FFMA R66, R26.reuse, R66, R65 ;  /* 0x000000421a427223 */ /* 0x040fe20000000041 */
[C---:B------:R-:W-:Y:S01]  /*1770*/  FFMA R54, R26.reuse, R54, R53 ;  /* 0x000000361a367223 */ /* 0x040fe20000000035 */
[-C--:B------:R-:W-:Y:S01]  /*1780*/  FFMA R26, R26, R42.reuse, R25 ;  /* 0x0000002a1a1a7223 */ /* 0x080fe20000000019 */
[----:B------:R-:W-:Y:S01]  /*1790*/  FFMA R34, R34, R42, R33 ;  /* 0x0000002a22227223 */ /* 0x000fe20000000021 */
[C---:B------:R-:W-:Y:S01]  /*17a0*/  FFMA R73, R35.reuse, R51, R32 ;  /* 0x0000003323497223 */ /* 0x040fe20000000020 */
[----:B------:R-:W-:Y:S01]  /*17b0*/  FFMA R103, R35, R67, R46 ;  /* 0x0000004323677223 */ /* 0x000fe2000000002e */
[----:B------:R-:W-:Y:S01]  /*17c0*/  FFMA R65, R27, R43, R26 ;  /* 0x0000002b1b417223 */ /* 0x000fe2000000001a */
[C---:B------:R-:W-:Y:S01]  /*17d0*/  FFMA R75, R35.reuse, R55, R44 ;  /* 0x00000037234b7223 */ /* 0x040fe2000000002c */
[----:B------:R-:W-:Y:S01]  /*17e0*/  FFMA R111, R35, R43, R34 ;  /* 0x0000002b236f7223 */ /* 0x000fe20000000022 */
[C---:B---3--:R-:W-:Y:S01]  /*17f0*/  FFMA R26, R16.reuse, R20, R89 ;  /* 0x00000014101a7223 */ /* 0x048fe20000000059 */
[C---:B------:R-:W-:Y:S01]  /*1800*/  FFMA R67, R27.reuse, R67, R66 ;  /* 0x000000431b437223 */ /* 0x040fe20000000042 */
[C---:B------:R-:W-:Y:S01]  /*1810*/  FFMA R55, R27.reuse, R55, R54 ;  /* 0x000000371b377223 */ /* 0x040fe20000000036 */
[----:B------:R-:W-:Y:S01]  /*1820*/  FFMA R53, R27, R51, R50 ;  /* 0x000000331b357223 */ /* 0x000fe20000000032 */
[C---:B-1----:R-:W-:Y:S01]  /*1830*/  FFMA R32, R16.reuse, R56, R91 ;  /* 0x0000003810207223 */ /* 0x042fe2000000005b */
[C---:B------:R-:W-:Y:S01]  /*1840*/  FFMA R35, R17.reuse, R21, R26 ;  /* 0x0000001511237223 */ /* 0x040fe2000000001a */
[----:B------:R-:W1:Y:S01]  /*1850*/  LDS.128 R48, [R77.X4+UR5+0x2110] ;  /* 0x002110054d307984 */ /* 0x000e620008004c00 */
[----:B----4-:R-:W-:Y:S01]  /*1860*/  FFMA R24, R16, R60, R87 ;  /* 0x0000003c10187223 */ /* 0x010fe20000000057 */
[C---:B------:R-:W-:Y:S01]  /*1870*/  FFMA R33, R17.reuse, R57, R32 ;  /* 0x0000003911217223 */ /* 0x040fe20000000020 */
[----:B------:R-:W-:Y:S01]  /*1880*/  FFMA R32, R18, R22, R35 ;  /* 0x0000001612207223 */ /* 0x000fe20000000023 */
[----:B------:R-:W-:Y:S01]  /*1890*/  LDS.128 R44, [R77.X4+UR5+0x20] ;  /* 0x000020054d2c7984 */ /* 0x000fe20008004c00 */
[----:B------:R-:W-:Y:S01]  /*18a0*/  FFMA R16, R16, R68, R93 ;  /* 0x0000004410107223 */ /* 0x000fe2000000005d */
[C---:B------:R-:W-:Y:S01]  /*18b0*/  FFMA R41, R17.reuse, R61, R24 ;  /* 0x0000003d11297223 */ /* 0x040fe20000000018 */
[C---:B------:R-:W-:Y:S01]  /*18c0*/  FFMA R34, R18.reuse, R58, R33 ;  /* 0x0000003a12227223 */ /* 0x040fe20000000021 */
[----:B------:R-:W3:Y:S01]  /*18d0*/  LDS.128 R24, [R77.X4+UR5+0x190] ;  /* 0x000190054d187984 */ /* 0x000ee20008004c00 */
[----:B------:R-:W-:Y:S01]  /*18e0*/  FFMA R17, R17, R69, R16 ;  /* 0x0000004511117223 */ /* 0x000fe20000000010 */
[----:B------:R-:W-:Y:S01]  /*18f0*/  FFMA R16, R18, R62, R41 ;  /* 0x0000003e12107223 */ /* 0x000fe20000000029 */
[C---:B------:R-:W-:Y:S01]  /*1900*/  FFMA R89, R19.reuse, R23, R32 ;  /* 0x0000001713597223 */ /* 0x040fe20000000020 */
[----:B------:R-:W-:Y:S01]  /*1910*/  FFMA R32, R36, R68, R99 ;  /* 0x0000004424207223 */ /* 0x000fe20000000063 */
[----:B------:R-:W-:Y:S01]  /*1920*/  FFMA R18, R18, R70, R17 ;  /* 0x0000004612127223 */ /* 0x000fe20000000011 */
[----:B------:R-:W-:Y:S01]  /*1930*/  FFMA R87, R19, R63, R16 ;  /* 0x0000003f13577223 */ /* 0x000fe20000000010 */
[C---:B------:R-:W-:Y:S01]  /*1940*/  FFMA R16, R36.reuse, R20, R95 ;  /* 0x0000001424107223 */ /* 0x040fe2000000005f */
        /* <DEDUP_REMOVED lines=8> */
[C---:B------:R-:W-:Y:S01]  /*19d0*/  FFMA R36, R38.reuse, R70, R33 ;  /* 0x0000004626247223 */ /* 0x040fe20000000021 */
[----:B------:R-:W4:Y:S01]  /*19e0*/  LDS.128 R16, [R77.X4+UR5+0x2010] ;  /* 0x002010054d107984 */ /* 0x000f220008004c00 */
[C---:B------:R-:W-:Y:S01]  /*19f0*/  FFMA R34, R38.reuse, R58, R35 ;  /* 0x0000003a26227223 */ /* 0x040fe20000000023 */
[C---:B------:R-:W-:Y:S01]  /*1a00*/  FFMA R32, R38.reuse, R22, R41 ;  /* 0x0000001626207223 */ /* 0x040fe20000000029 */
[C---:B------:R-:W-:Y:S01]  /*1a10*/  FFMA R99, R39.reuse, R71, R36 ;  /* 0x0000004727637223 */ /* 0x040fe20000000024 */
        /* <DEDUP_REMOVED lines=11> */
[----:B-1----:R-:W-:Y:S01]  /*1ad0*/  FFMA R52, R48, R68, R103 ;  /* 0x0000004430347223 */ /* 0x002fe20000000067 */
[C---:B------:R-:W-:Y:S01]  /*1ae0*/  FFMA R35, R29.reuse, R57, R34 ;  /* 0x000000391d237223 */ /* 0x040fe20000000022 */
[----:B------:R-:W-:Y:S01]  /*1af0*/  FFMA R29, R29, R61, R28 ;  /* 0x0000003d1d1d7223 */ /* 0x000fe2000000001c */
[C---:B------:R-:W-:Y:S01]  /*1b00*/  FFMA R28, R30.reuse, R22, R41 ;  /* 0x000000161e1c7223 */ /* 0x040fe20000000029 */
[C---:B------:R-:W-:Y:S01]  /*1b10*/  FFMA R34, R30.reuse, R70, R33 ;  /* 0x000000461e227223 */ /* 0x040fe20000000021 */
[C---:B------:R-:W-:Y:S01]  /*1b20*/  FFMA R32, R30.reuse, R58, R35 ;  /* 0x0000003a1e207223 */ /* 0x040fe20000000023 */
[----:B------:R-:W-:Y:S01]  /*1b30*/  FFMA R30, R30, R62, R29 ;  /* 0x0000003e1e1e7223 */ /* 0x000fe2000000001d */
[C---:B------:R-:W-:Y:S01]  /*1b40*/  FFMA R105, R31.reuse, R23, R28 ;  /* 0x000000171f697223 */ /* 0x040fe2000000001c */
[C---:B---3--:R-:W-:Y:S01]  /*1b50*/  FFMA R28, R24.reuse, R60, R121 ;  /* 0x0000003c181c7223 */ /* 0x048fe20000000079 */
[C---:B------:R-:W-:Y:S01]  /*1b60*/  FFMA R107, R31.reuse, R59, R32 ;  /* 0x0000003b1f6b7223 */ /* 0x040fe20000000020 */
[----:B------:R-:W-:Y:S01]  /*1b70*/  FFMA R113, R31, R63, R30 ;  /* 0x0000003f1f717223 */ /* 0x000fe2000000001e */
[C---:B------:R-:W-:Y:S01]  /*1b80*/  FFMA R32, R24.reuse, R68, R119 ;  /* 0x0000004418207223 */ /* 0x040fe20000000077 */
[C---:B------:R-:W-:Y:S01]  /*1b90*/  FFMA R30, R24.reuse, R56, R117 ;  /* 0x00000038181e7223 */ /* 0x040fe20000000075 */
[----:B------:R-:W-:Y:S01]  /*1ba0*/  FFMA R24, R24, R20, R115 ;  /* 0x0000001418187223 */ /* 0x000fe20000000073 */
[----:B------:R-:W-:Y:S01]  /*1bb0*/  FFMA R33, R25, R61, R28 ;  /* 0x0000003d19217223 */ /* 0x000fe2000000001c */
[----:B------:R-:W-:Y:S01]  /*1bc0*/  FFMA R109, R31, R71, R34 ;  /* 0x000000471f6d7223 */ /* 0x000fe20000000022 */
        /* <DEDUP_REMOVED lines=9> */
[C---:B----4-:R-:W-:Y:S01]  /*1c60*/  FFMA R74, R16.reuse, R60, R74 ;  /* 0x0000003c104a7223 */ /* 0x050fe2000000004a */
[C---:B------:R-:W-:Y:S01]  /*1c70*/  FFMA R72, R16.reuse, R68, R72 ;  /* 0x0000004410487223 */ /* 0x040fe20000000048 */
[C---:B------:R-:W-:Y:S01]  /*1c80*/  FFMA R24, R16.reuse, R56, R125 ;  /* 0x0000003810187223 */ /* 0x040fe2000000007d */
[----:B------:R-:W-:Y:S01]  /*1c90*/  FFMA R16, R16, R20, R123 ;  /* 0x0000001410107223 */ /* 0x000fe2000000007b */
[C---:B------:R-:W-:Y:S01]  /*1ca0*/  FFMA R117, R27.reuse, R59, R28 ;  /* 0x0000003b1b757223 */ /* 0x040fe2000000001c */
[----:B------:R-:W-:Y:S01]  /*1cb0*/  FFMA R115, R27, R23, R26 ;  /* 0x000000171b737223 */ /* 0x000fe2000000001a */
[C---:B------:R-:W-:Y:S01]  /*1cc0*/  FFMA R29, R17.reuse, R61, R74 ;  /* 0x0000003d111d7223 */ /* 0x040fe2000000004a */
[C---:B------:R-:W-:Y:S01]  /*1cd0*/  FFMA R25, R17.reuse, R69, R72 ;  /* 0x0000004511197223 */ /* 0x040fe20000000048 */
[C---:B------:R-:W-:Y:S01]  /*1ce0*/  FFMA R27, R17.reuse, R57, R24 ;  /* 0x00000039111b7223 */ /* 0x040fe20000000018 */
[----:B------:R-:W-:Y:S01]  /*1cf0*/  FFMA R17, R17, R21, R16 ;  /* 0x0000001511117223 */ /* 0x000fe20000000010 */
[----:B------:R-:W1:Y:S01]  /*1d00*/  LDS.128 R40, [R77.X4+UR5+0x2190] ;  /* 0x002190054d287984 */ /* 0x000e620008004c00 */
[C---:B------:R-:W-:Y:S01]  /*1d10*/  FFMA R66, R18.reuse, R62, R29 ;  /* 0x0000003e12427223 */ /* 0x040fe2000000001d */
[C---:B------:R-:W-:Y:S01]  /*1d20*/  FFMA R64, R18.reuse, R70, R25 ;  /* 0x0000004612407223 */ /* 0x040fe20000000019 */
[C---:B------:R-:W-:Y:S01]  /*1d30*/  FFMA R16, R18.reuse, R58, R27 ;  /* 0x0000003a12107223 */ /* 0x040fe2000000001b */
[----:B------:R-:W-:Y:S01]  /*1d40*/  FFMA R18, R18, R22, R17 ;  /* 0x0000001612127223 */ /* 0x000fe20000000011 */
[C---:B--2---:R-:W-:Y:S01]  /*1d50*/  FFMA R84, R36.reuse, R20, R84 ;  /* 0x0000001424547223 */ /* 0x044fe20000000054 */
[C---:B------:R-:W-:Y:S01]  /*1d60*/  FFMA R86, R36.reuse, R56, R86 ;  /* 0x0000003824567223 */ /* 0x040fe20000000056 */
        /* <DEDUP_REMOVED lines=11> */
[----:B------:R-:W2:Y:S01]  /*1e20*/  LDS.128 R28, [R82+0x20] ;  /* 0x00002000521c7984 */ /* 0x000ea20000000c00 */
[----:B------:R-:W-:Y:S01]  /*1e30*/  FFMA R37, R37, R69, R88 ;  /* 0x0000004525257223 */ /* 0x000fe20000000058 */
[----:B------:R-:W-:Y:S01]  /*1e40*/  FFMA R86, R38, R62, R25 ;  /* 0x0000003e26567223 */ /* 0x000fe20000000019 */
[----:B------:R-:W-:Y:S01]  /*1e50*/  FFMA R36, R48, R20, R73 ;  /* 0x0000001430247223 */ /* 0x000fe20000000049 */
[----:B------:R-:W3:Y:S01]  /*1e60*/  LDS.128 R16, [R82+0xa0] ;  /* 0x0000a00052107984 */ /* 0x000ee20000000c00 */
[----:B------:R-:W-:Y:S01]  /*1e70*/  FFMA R84, R38, R70, R37 ;  /* 0x0000004626547223 */ /* 0x000fe20000000025 */
[C---:B------:R-:W-:Y:S01]  /*1e80*/  FFMA R38, R48.reuse, R56, R75 ;  /* 0x0000003830267223 */ /* 0x040fe2000000004b */
[C---:B------:R-:W-:Y:S01]  /*1e90*/  FFMA R74, R39.reuse, R59, R74 ;  /* 0x0000003b274a7223 */ /* 0x040fe2000000004a */
[----:B------:R-:W4:Y:S01]  /*1ea0*/  LDS.128 R24, [R82+0x120] ;  /* 0x0001200052187984 */ /* 0x000f220000000c00 */
[C---:B------:R-:W-:Y:S01]  /*1eb0*/  FFMA R84, R39.reuse, R71, R84 ;  /* 0x0000004727547223 */ /* 0x040fe20000000054 */
[C---:B------:R-:W-:Y:S01]  /*1ec0*/  FFMA R72, R39.reuse, R23, R72 ;  /* 0x0000001727487223 */ /* 0x040fe20000000048 */
[----:B------:R-:W-:Y:S01]  /*1ed0*/  FFMA R86, R39, R63, R86 ;  /* 0x0000003f27567223 */ /* 0x000fe20000000056 */
[----:B------:R-:W4:Y:S01]  /*1ee0*/  LDS.128 R32, [R82+0x1a0] ;  /* 0x0001a00052207984 */ /* 0x000f220000000c00 */
[C---:B------:R-:W-:Y:S01]  /*1ef0*/  FFMA R75, R49.reuse, R57, R38 ;  /* 0x00000039314b7223 */ /* 0x040fe20000000026 */
[C---:B------:R-:W-:Y:S01]  /*1f00*/  FFMA R103, R49.reuse, R21, R36 ;  /* 0x0000001531677223 */ /* 0x040fe20000000024 */
[----:B------:R-:W-:Y:S01]  /*1f10*/  FFMA R48, R48, R60, R111 ;  /* 0x0000003c30307223 */ /* 0x000fe2000000006f */
[----:B------:R-:W4:Y:S01]  /*1f20*/  LDS.128 R36, [R77.X4+UR5+0xa0] ;  /* 0x0000a0054d247984 */ /* 0x000f220008004c00 */
[C---:B------:R-:W-:Y:S01]  /*1f30*/  FFMA R73, R49.reuse, R69, R52 ;  /* 0x0000004531497223 */ /* 0x040fe20000000034 */
[C---:B------:R-:W-:Y:S01]  /*1f40*/  FFMA R52, R50.reuse, R58, R75 ;  /* 0x0000003a32347223 */ /* 0x040fe2000000004b */
[----:B------:R-:W-:Y:S01]  /*1f50*/  FFMA R49, R49, R61, R48 ;  /* 0x0000003d31317223 */ /* 0x000fe20000000030 */
[C---:B------:R-:W-:Y:S01]  /*1f60*/  FFMA R48, R50.reuse, R22, R103 ;  /* 0x0000001632307223 */ /* 0x040fe20000000067 */
[----:B------:R-:W-:Y:S01]  /*1f70*/  FFMA R54, R50, R70, R73 ;  /* 0x0000004632367223 */ /* 0x000fe20000000049 */
[----:B-1----:R-:W-:Y:S01]  /*1f80*/  FFMA R20, R40, R20, R53 ;  /* 0x0000001428147223 */ /* 0x002fe20000000035 */
        /* <DEDUP_REMOVED lines=10> */
[----:B------:R-:W1:Y:S01]  /*2030*/  LDS.128 R48, [R77.X4+UR5+0x120] ;  /* 0x000120054d307984 */ /* 0x000e620008004c00 */
[C---:B------:R-:W-:Y:S01]  /*2040*/  FFMA R57, R41.reuse, R57, R56 ;  /* 0x0000003929397223 */ /* 0x040fe20000000038 */
[----:B------:R-:W-:Y:S01]  /*2050*/  FFMA R41, R41, R61, R40 ;  /* 0x0000003d29297223 */ /* 0x000fe20000000028 */
[C---:B------:R-:W-:Y:S01]  /*2060*/  FFMA R22, R42.reuse, R22, R21 ;  /* 0x000000162a167223 */ /* 0x040fe20000000015 */
[C---:B------:R-:W-:Y:S01]  /*2070*/  FFMA R70, R42.reuse, R70, R69 ;  /* 0x000000462a467223 */ /* 0x040fe20000000045 */
[C---:B------:R-:W-:Y:S01]  /*2080*/  FFMA R58, R42.reuse, R58, R57 ;  /* 0x0000003a2a3a7223 */ /* 0x040fe20000000039 */
[----:B------:R-:W-:Y:S01]  /*2090*/  FFMA R42, R42, R62, R41 ;  /* 0x0000003e2a2a7223 */ /* 0x000fe20000000029 */
[C---:B------:R-:W-:Y:S01]  /*20a0*/  FFMA R67, R43.reuse, R23, R22 ;  /* 0x000000172b437223 */ /* 0x040fe20000000016 */
[C---:B--2---:R-:W-:Y:S01]  /*20b0*/  FFMA R20, R44.reuse, R28, R87 ;  /* 0x0000001c2c147223 */ /* 0x044fe20000000057 */
[C---:B------:R-:W-:Y:S01]  /*20c0*/  FFMA R71, R43.reuse, R71, R70 ;  /* 0x000000472b477223 */ /* 0x040fe20000000046 */
[C---:B------:R-:W-:Y:S01]  /*20d0*/  FFMA R65, R43.reuse, R59, R58 ;  /* 0x0000003b2b417223 */ /* 0x040fe2000000003a */
[C---:B---3--:R-:W-:Y:S01]  /*20e0*/  FFMA R22, R44.reuse, R16, R89 ;  /* 0x000000102c167223 */ /* 0x048fe20000000059 */
[----:B------:R-:W-:Y:S01]  /*20f0*/  FFMA R69, R43, R63, R42 ;  /* 0x0000003f2b457223 */ /* 0x000fe2000000002a */
[C---:B------:R-:W-:Y:S01]  /*2100*/  FFMA R53, R45.reuse, R29, R20 ;  /* 0x0000001d2d357223 */ /* 0x040fe20000000014 */
[----:B------:R-:W-:Y:S01]  /*2110*/  LDS.128 R60, [R77.X4+UR5+0x2120] ;  /* 0x002120054d3c7984 */ /* 0x000fe20008004c00 */
[----:B----4-:R-:W-:Y:S01]  /*2120*/  FFMA R40, R44, R24, R91 ;  /* 0x000000182c287223 */ /* 0x010fe2000000005b */
[----:B------:R-:W-:-:S02]  /*2130*/  FFMA R43, R45, R17, R22 ;  /* 0x000000112d2b7223 */ /* 0x000fc40000000016 */
        /* <DEDUP_REMOVED lines=19> */
[----:B------:R-:W3:Y:S01]  /*2270*/  LDS.128 R40, [R77.X4+UR5+0x2020] ;  /* 0x002020054d287984 */ /* 0x000ee20008004c00 */
[----:B------:R-:W-:Y:S01]  /*2280*/  FFMA R37, R37, R29, R36 ;  /* 0x0000001d25257223 */ /* 0x000fe20000000024 */
[C---:B------:R-:W-:Y:S01]  /*2290*/  FFMA R36, R38.reuse, R18, R53 ;  /* 0x0000001226247223 */ /* 0x040fe20000000035 */
[C---:B------:R-:W-:Y:S01]  /*22a0*/  FFMA R46, R38.reuse, R34, R45 ;  /* 0x00000022262e7223 */ /* 0x040fe2000000002d */
[----:B------:R-:W4:Y:S01]  /*22b0*/  LDS.128 R52, [R77.X4+UR5+0x20a0] ;  /* 0x0020a0054d347984 */ /* 0x000f220008004c00 */
[C---:B------:R-:W-:Y:S01]  /*22c0*/  FFMA R44, R38.reuse, R26, R47 ;  /* 0x0000001a262c7223 */ /* 0x040fe2000000002f */
[----:B------:R-:W-:Y:S01]  /*22d0*/  FFMA R38, R38, R30, R37 ;  /* 0x0000001e26267223 */ /* 0x000fe20000000025 */
[C---:B------:R-:W-:Y:S01]  /*22e0*/  FFMA R95, R39.reuse, R19, R36 ;  /* 0x00000013275f7223 */ /* 0x040fe20000000024 */
[C---:B-1----:R-:W-:Y:S01]  /*22f0*/  FFMA R36, R48.reuse, R16, R105 ;  /* 0x0000001030247223 */ /* 0x042fe20000000069 */
[C---:B------:R-:W-:Y:S01]  /*2300*/  FFMA R97, R39.reuse, R27, R44 ;  /* 0x0000001b27617223 */ /* 0x040fe2000000002c */
        /* <DEDUP_REMOVED lines=12> */
[C---:B--2---:R-:W-:Y:S01]  /*23d0*/  FFMA R36, R20.reuse, R28, R121 ;  /* 0x0000001c14247223 */ /* 0x044fe20000000079 */
[C---:B------:R-:W-:Y:S01]  /*23e0*/  FFMA R109, R51.reuse, R35, R44 ;  /* 0x00000023336d7223 */ /* 0x040fe2000000002c */
[----:B------:R-:W-:Y:S01]  /*23f0*/  FFMA R107, R51, R27, R38 ;  /* 0x0000001b336b7223 */ /* 0x000fe20000000026 */
[C---:B------:R-:W-:Y:S01]  /*2400*/  FFMA R44, R20.reuse, R32, R119 ;  /* 0x00000020142c7223 */ /* 0x040fe20000000077 */
[C---:B------:R-:W-:Y:S01]  /*2410*/  FFMA R38, R20.reuse, R24, R117 ;  /* 0x0000001814267223 */ /* 0x040fe20000000075 */
[----:B------:R-:W-:Y:S01]  /*2420*/  FFMA R20, R20, R16, R115 ;  /* 0x0000001014147223 */ /* 0x000fe20000000073 */
[-C--:B------:R-:W-:Y:S01]  /*2430*/  FFMA R45, R21, R29.reuse, R36 ;  /* 0x0000001d152d7223 */ /* 0x080fe20000000024 */
        /* <DEDUP_REMOVED lines=11> */
[C---:B---3--:R-:W-:Y:S01]  /*24f0*/  FFMA R66, R40.reuse, R28, R66 ;  /* 0x0000001c28427223 */ /* 0x048fe20000000042 */
[C---:B------:R-:W-:Y:S01]  /*2500*/  FFMA R64, R40.reuse, R32, R64 ;  /* 0x0000002028407223 */ /* 0x040fe20000000040 */
[C---:B------:R-:W-:Y:S01]  /*2510*/  FFMA R20, R40.reuse, R24, R125 ;  /* 0x0000001828147223 */ /* 0x040fe2000000007d */
[-C--:B------:R-:W-:Y:S01]  /*2520*/  FFMA R40, R40, R16.reuse, R123 ;  /* 0x0000001028287223 */ /* 0x080fe2000000007b */
[----:B------:R-:W1:Y:S01]  /*2530*/  LDS.128 R48, [R77.X4+UR5+0x21a0] ;  /* 0x0021a0054d307984 */ /* 0x000e620008004c00 */
[C---:B------:R-:W-:Y:S01]  /*2540*/  FFMA R119, R23.reuse, R35, R38 ;  /* 0x0000002317777223 */ /* 0x040fe20000000026 */
[C---:B------:R-:W-:Y:S01]  /*2550*/  FFMA R117, R23.reuse, R27, R36 ;  /* 0x0000001b17757223 */ /* 0x040fe20000000024 */
[----:B------:R-:W-:Y:S01]  /*2560*/  FFMA R115, R23, R19, R22 ;  /* 0x0000001317737223 */ /* 0x000fe20000000016 */
[C---:B------:R-:W-:Y:S01]  /*2570*/  FFMA R37, R41.reuse, R29, R66 ;  /* 0x0000001d29257223 */ /* 0x040fe20000000042 */
[C---:B------:R-:W-:Y:S01]  /*2580*/  FFMA R21, R41.reuse, R33, R64 ;  /* 0x0000002129157223 */ /* 0x040fe20000000040 */
[C---:B------:R-:W-:Y:S01]  /*2590*/  FFMA R23, R41.reuse, R25, R20 ;  /* 0x0000001929177223 */ /* 0x040fe20000000014 */
[-C--:B------:R-:W-:Y:S01]  /*25a0*/  FFMA R41, R41, R17.reuse, R40 ;  /* 0x0000001129297223 */ /* 0x080fe20000000028 */
[C---:B----4-:R-:W-:Y:S01]  /*25b0*/  FFMA R72, R52.reuse, R16, R72 ;  /* 0x0000001034487223 */ /* 0x050fe20000000048 */
        /* <DEDUP_REMOVED lines=17> */
[----:B------:R-:W-:Y:S01]  /*26d0*/  LDS.128 R56, [R77.X4+UR5+0x30] ;  /* 0x000030054d387984 */ /* 0x000fe20008004c00 */
[----:B------:R-:W-:Y:S01]  /*26e0*/  FFMA R53, R53, R33, R84 ;  /* 0x0000002135357223 */ /* 0x000fe20000000054 */
[C---:B------:R-:W-:Y:S01]  /*26f0*/  FFMA R52, R60.reuse, R16, R73 ;  /* 0x000000103c347223 */ /* 0x040fe20000000049 */
[----:B------:R-:W-:Y:S01]  /*2700*/  FFMA R84, R60, R32, R103 ;  /* 0x000000203c547223 */ /* 0x000fe20000000067 */
[----:B------:R-:W2:Y:S01]  /*2710*/  LDS.128 R20, [R82+0xb0] ;  /* 0x0000b00052147984 */ /* 0x000ea20000000c00 */
[----:B------:R-:W-:Y:S01]  /*2720*/  FFMA R72, R54, R34, R53 ;  /* 0x0000002236487223 */ /* 0x000fe20000000035 */
[C---:B------:R-:W-:Y:S01]  /*2730*/  FFMA R54, R60.reuse, R24, R75 ;  /* 0x000000183c367223 */ /* 0x040fe2000000004b */
[C---:B------:R-:W-:Y:S01]  /*2740*/  FFMA R70, R55.reuse, R27, R70 ;  /* 0x0000001b37467223 */ /* 0x040fe20000000046 */
[----:B------:R-:W3:Y:S01]  /*2750*/  LDS.128 R40, [R82+0x30] ;  /* 0x0000300052287984 */ /* 0x000ee20000000c00 */
        /* <DEDUP_REMOVED lines=11> */
[----:B------:R-:W4:Y:S01]  /*2810*/  LDS.128 R44, [R82+0x1b0] ;  /* 0x0001b000522c7984 */ /* 0x000f220000000c00 */
[C---:B------:R-:W-:Y:S01]  /*2820*/  FFMA R86, R62.reuse, R34, R73 ;  /* 0x000000223e567223 */ /* 0x040fe20000000049 */
[C---:B------:R-:W-:Y:S01]  /*2830*/  FFMA R60, R62.reuse, R18, R103 ;  /* 0x000000123e3c7223 */ /* 0x040fe20000000067 */
[----:B------:R-:W-:Y:S01]  /*2840*/  FFMA R62, R62, R30, R61 ;  /* 0x0000001e3e3e7223 */ /* 0x000fe2000000003d */
[C---:B------:R-:W-:Y:S01]  /*2850*/  FFMA R75, R63.reuse, R27, R84 ;  /* 0x0000001b3f4b7223 */ /* 0x040fe20000000054 */
[C---:B------:R-:W-:Y:S01]  /*2860*/  FFMA R103, R63.reuse, R35, R86 ;  /* 0x000000233f677223 */ /* 0x040fe20000000056 */
[C---:B------:R-:W-:Y:S01]  /*2870*/  FFMA R73, R63.reuse, R19, R60 ;  /* 0x000000133f497223 */ /* 0x040fe2000000003c */
[----:B------:R-:W-:Y:S01]  /*2880*/  FFMA R111, R63, R31, R62 ;  /* 0x0000001f3f6f7223 */ /* 0x000fe2000000003e */
[C---:B-1----:R-:W-:Y:S01]  /*2890*/  FFMA R16, R48.reuse, R16, R67 ;  /* 0x0000001030107223 */ /* 0x042fe20000000043 */
[----:B------:R-:W1:Y:S01]  /*28a0*/  LDS.128 R60, [R77.X4+UR5+0x130] ;  /* 0x000130054d3c7984 */ /* 0x000e620008004c00 */
        /* <DEDUP_REMOVED lines=14> */
[----:B--2---:R-:W-:Y:S01]  /*2990*/  FFMA R18, R56, R20, R89 ;  /* 0x0000001438127223 */ /* 0x004fe20000000059 */
[----:B------:R-:W-:-:S02]  /*29a0*/  FFMA R65, R51, R35, R34 ;  /* 0x0000002333417223 */ /* 0x000fc40000000022 */
[----:B------:R-:W-:Y:S01]  /*29b0*/  LDS.128 R48, [R77.X4+UR5+0x20b0] ;  /* 0x0020b0054d307984 */ /* 0x000fe20008004c00 */
[C---:B---3--:R-:W-:Y:S01]  /*29c0*/  FFMA R16, R56.reuse, R40, R87 ;  /* 0x0000002838107223 */ /* 0x048fe20000000057 */
[C---:B------:R-:W-:Y:S01]  /*29d0*/  FFMA R27, R57.reuse, R21, R18 ;  /* 0x00000015391b7223 */ /* 0x040fe20000000012 */
[----:B----4-:R-:W-:Y:S02]  /*29e0*/  FFMA R24, R56, R36, R91 ;  /* 0x0000002438187223 */ /* 0x010fe4000000005b */
[C---:B------:R-:W-:Y:S01]  /*29f0*/  FFMA R29, R57.reuse, R41, R16 ;  /* 0x00000029391d7223 */ /* 0x040fe20000000010 */
[C---:B------:R-:W-:Y:S01]  /*2a00*/  FFMA R26, R58.reuse, R22, R27 ;  /* 0x000000163a1a7223 */ /* 0x040fe2000000001b */
[----:B------:R-:W2:Y:S01]  /*2a10*/  LDS.128 R16, [R77.X4+UR5+0x1b0] ;  /* 0x0001b0054d107984 */ /* 0x000ea20008004c00 */
        /* <DEDUP_REMOVED lines=11> */
[C---:B------:R-:W-:Y:S01]  /*2ad0*/  FFMA R30, R54.reuse, R38, R31 ;  /* 0x00000026361e7223 */ /* 0x040fe2000000001f */
[----:B------:R-:W3:Y:S01]  /*2ae0*/  LDS.128 R24, [R77.X4+UR5+0x2030] ;  /* 0x002030054d187984 */ /* 0x000ee20008004c00 */
[----:B------:R-:W-:Y:S01]  /*2af0*/  FFMA R29, R53, R45, R28 ;  /* 0x0000002d351d7223 */ /* 0x000fe2000000001c */
[----:B------:R-:W-:Y:S01]  /*2b00*/  FFMA R28, R54, R22, R33 ;  /* 0x00000016361c7223 */ /* 0x000fe20000000021 */
[C---:B------:R-:W-:Y:S01]  /*2b10*/  FFMA R97, R55.reuse, R39, R30 ;  /* 0x0000002737617223 */ /* 0x040fe2000000001e */
[----:B-1----:R-:W-:Y:S01]  /*2b20*/  FFMA R30, R60, R36, R107 ;  /* 0x000000243c1e7223 */ /* 0x002fe2000000006b */
[----:B------:R-:W-:Y:S01]  /*2b30*/  FFMA R32, R54, R46, R29 ;  /* 0x0000002e36207223 */ /* 0x000fe2000000001d */
[----:B------:R-:W-:Y:S01]  /*2b40*/  FFMA R95, R55, R23, R28 ;  /* 0x00000017375f7223 */ /* 0x000fe2000000001c */
[C---:B------:R-:W-:Y:S01]  /*2b50*/  FFMA R28, R60.reuse, R20, R105 ;  /* 0x000000143c1c7223 */ /* 0x040fe20000000069 */
[----:B------:R-:W-:Y:S01]  /*2b60*/  FFMA R31, R61, R37, R30 ;  /* 0x000000253d1f7223 */ /* 0x000fe2000000001e */
[----:B------:R-:W-:Y:S01]  /*2b70*/  FFMA R99, R55, R47, R32 ;  /* 0x0000002f37637223 */ /* 0x000fe20000000020 */
        /* <DEDUP_REMOVED lines=13> */
[----:B------:R-:W-:Y:S01]  /*2c50*/  FFMA R113, R63, R43, R62 ;  /* 0x0000002b3f717223 */ /* 0x000fe2000000003e */
[----:B------:R-:W-:Y:S01]  /*2c60*/  FFMA R56, R56, R44, R93 ;  /* 0x0000002c38387223 */ /* 0x000fe2000000005d */
[----:B------:R-:W1:Y:S01]  /*2c70*/  LDS.128 R60, [R77.X4+UR5+0x2130] ;  /* 0x002130054d3c7984 */ /* 0x000e620008004c00 */
[-C--:B------:R-:W-:Y:S01]  /*2c80*/  FFMA R53, R53, R41.reuse, R52 ;  /* 0x0000002935357223 */ /* 0x080fe20000000034 */
        /* <DEDUP_REMOVED lines=14> */
[C---:B---3--:R-:W-:Y:S01]  /*2d70*/  FFMA R66, R24.reuse, R40, R66 ;  /* 0x0000002818427223 */ /* 0x048fe20000000042 */
[C---:B------:R-:W-:Y:S01]  /*2d80*/  FFMA R64, R24.reuse, R44, R64 ;  /* 0x0000002c18407223 */ /* 0x040fe20000000040 */
[C---:B------:R-:W-:Y:S01]  /*2d90*/  FFMA R16, R24.reuse, R36, R125 ;  /* 0x0000002418107223 */ /* 0x040fe2000000007d */
[----:B------:R-:W-:Y:S01]  /*2da0*/  FFMA R24, R24, R20, R123 ;  /* 0x0000001418187223 */ /* 0x000fe2000000007b */
[----:B------:R-:W-:Y:S01]  /*2db0*/  FFMA R101, R55, R43, R54 ;  /* 0x0000002b37657223 */ /* 0x000fe20000000036 */
[C---:B------:R-:W-:Y:S01]  /*2dc0*/  FFMA R119, R19.reuse, R47, R30 ;  /* 0x0000002f13777223 */ /* 0x040fe2000000001e */
[C---:B------:R-:W-:Y:S01]  /*2dd0*/  FFMA R117, R19.reuse, R39, R28 ;  /* 0x0000002713757223 */ /* 0x040fe2000000001c */
[----:B------:R-:W-:Y:S01]  /*2de0*/  FFMA R115, R19, R23, R18 ;  /* 0x0000001713737223 */ /* 0x000fe20000000012 */
[----:B------:R-:W2:Y:S01]  /*2df0*/  LDS.128 R52, [R77.X4+UR5+0x21b0] ;  /* 0x0021b0054d347984 */ /* 0x000ea20008004c00 */
[C---:B------:R-:W-:Y:S01]  /*2e00*/  FFMA R29, R25.reuse, R41, R66 ;  /* 0x00000029191d7223 */ /* 0x040fe20000000042 */
[C---:B------:R-:W-:Y:S01]  /*2e10*/  FFMA R17, R25.reuse, R45, R64 ;  /* 0x0000002d19117223 */ /* 0x040fe20000000040 */
[C---:B------:R-:W-:Y:S01]  /*2e20*/  FFMA R19, R25.reuse, R37, R16 ;  /* 0x0000002519137223 */ /* 0x040fe20000000010 */
        /* <DEDUP_REMOVED lines=13> */
[----:B------:R-:W-:Y:S01]  /*2f00*/  FFMA R72, R48, R44, R72 ;  /* 0x0000002c30487223 */ /* 0x000fe20000000048 */
[-C--:B------:R-:W-:Y:S01]  /*2f10*/  FFMA R93, R59, R47.reuse, R58 ;  /* 0x0000002f3b5d7223 */ /* 0x080fe2000000003a */
        /* <DEDUP_REMOVED lines=9> */
[C---:B-1----:R-:W-:Y:S01]  /*2fb0*/  FFMA R48, R60.reuse, R20, R73 ;  /* 0x000000143c307223 */ /* 0x042fe20000000049 */
[----:B------:R-:W-:Y:S01]  /*2fc0*/  FFMA R84, R60, R44, R103 ;  /* 0x0000002c3c547223 */ /* 0x000fe20000000067 */
[----:B------:R-:W1:Y:S01]  /*2fd0*/  LDS.128 R16, [R82+0xc0] ;  /* 0x0000c00052107984 */ /* 0x000e620000000c00 */
        /* <DEDUP_REMOVED lines=8> */
[----:B------:R-:W-:Y:S01]  /*3060*/  FFMA R60, R60, R40, R111 ;  /* 0x000000283c3c7223 */ /* 0x000fe2000000006f */
[C---:B------:R-:W-:Y:S01]  /*3070*/  FFMA R75, R61.reuse, R37, R50 ;  /* 0x000000253d4b7223 */ /* 0x040fe20000000032 */
[C---:B------:R-:W-:Y:S01]  /*3080*/  FFMA R103, R61.reuse, R21, R48 ;  /* 0x000000153d677223 */ /* 0x040fe20000000030 */
[----:B------:R-:W4:Y:S01]  /*3090*/  LDS.128 R32, [R82+0x1c0] ;  /* 0x0001c00052207984 */ /* 0x000f220000000c00 */
[C---:B------:R-:W-:Y:S01]  /*30a0*/  FFMA R73, R61.reuse, R45, R84 ;  /* 0x0000002d3d497223 */ /* 0x040fe20000000054 */
[----:B------:R-:W-:Y:S01]  /*30b0*/  FFMA R61, R61, R41, R60 ;  /* 0x000000293d3d7223 */ /* 0x000fe2000000003c */
[C---:B------:R-:W-:Y:S01]  /*30c0*/  FFMA R84, R62.reuse, R38, R75 ;  /* 0x000000263e547223 */ /* 0x040fe2000000004b */
[----:B------:R-:W4:Y:S01]  /*30d0*/  LDS.128 R48, [R77.X4+UR5+0xc0] ;  /* 0x0000c0054d307984 */ /* 0x000f220008004c00 */
[C---:B------:R-:W-:Y:S01]  /*30e0*/  FFMA R86, R62.reuse, R46, R73 ;  /* 0x0000002e3e567223 */ /* 0x040fe20000000049 */
[C---:B------:R-:W-:Y:S01]  /*30f0*/  FFMA R60, R62.reuse, R22, R103 ;  /* 0x000000163e3c7223 */ /* 0x040fe20000000067 */
[----:B------:R-:W-:Y:S01]  /*3100*/  FFMA R62, R62, R42, R61 ;  /* 0x0000002a3e3e7223 */ /* 0x000fe2000000003d */
[C---:B------:R-:W-:Y:S01]  /*3110*/  FFMA R75, R63.reuse, R39, R84 ;  /* 0x000000273f4b7223 */ /* 0x040fe20000000054 */
[C---:B------:R-:W-:Y:S01]  /*3120*/  FFMA R103, R63.reuse, R47, R86 ;  /* 0x0000002f3f677223 */ /* 0x040fe20000000056 */
[C---:B------:R-:W-:Y:S01]  /*3130*/  FFMA R73, R63.reuse, R23, R60 ;  /* 0x000000173f497223 */ /* 0x040fe2000000003c */
[----:B------:R-:W-:Y:S01]  /*3140*/  FFMA R111, R63, R43, R62 ;  /* 0x0000002b3f6f7223 */ /* 0x000fe2000000003e */
[C---:B--2---:R-:W-:Y:S01]  /*3150*/  FFMA R20, R52.reuse, R20, R69 ;  /* 0x0000001434147223 */ /* 0x044fe20000000045 */
[----:B------:R-:W2:Y:S01]  /*3160*/  LDS.128 R60, [R77.X4+UR5+0x140] ;  /* 0x000140054d3c7984 */ /* 0x000ea20008004c00 */
        /* <DEDUP_REMOVED lines=14> */
[----:B-1----:R-:W-:Y:S01]  /*3250*/  FFMA R22, R56, R16, R89 ;  /* 0x0000001038167223 */ /* 0x002fe20000000059 */
[----:B------:R-:W-:-:S02]  /*3260*/  FFMA R65, R55, R47, R46 ;  /* 0x0000002f37417223 */ /* 0x000fc4000000002e */
[----:B------:R-:W-:Y:S01]  /*3270*/  LDS.128 R52, [R82+0x150] ;  /* 0x0001500052347984 */ /* 0x000fe20000000c00 */
[C---:B---3--:R-:W-:Y:S01]  /*3280*/  FFMA R36, R56.reuse, R24, R91 ;  /* 0x0000001838247223 */ /* 0x048fe2000000005b */
[C---:B------:R-:W-:Y:S01]  /*3290*/  FFMA R23, R57.reuse, R17, R22 ;  /* 0x0000001139177223 */ /* 0x040fe20000000016 */
[----:B----4-:R-:W-:Y:S02]  /*32a0*/  FFMA R20, R56, R28, R87 ;  /* 0x0000001c38147223 */ /* 0x010fe40000000057 */
[C---:B------:R-:W-:Y:S01]  /*32b0*/  FFMA R21, R57.reuse, R25, R36 ;  /* 0x0000001939157223 */ /* 0x040fe20000000024 */
[C---:B------:R-:W-:Y:S01]  /*32c0*/  FFMA R22, R58.reuse, R18, R23 ;  /* 0x000000123a167223 */ /* 0x040fe20000000017 */
[----:B------:R-:W1:Y:S01]  /*32d0*/  LDS.128 R36, [R77.X4+UR5+0x1c0] ;  /* 0x0001c0054d247984 */ /* 0x000e620008004c00 */
[----:B------:R-:W-:Y:S01]  /*32e0*/  FFMA R41, R57, R29, R20 ;  /* 0x0000001d39297223 */ /* 0x000fe20000000014 */
[----:B------:R-:W-:Y:S01]  /*32f0*/  FFMA R40, R58, R26, R21 ;  /* 0x0000001a3a287223 */ /* 0x000fe20000000015 */
        /* <DEDUP_REMOVED lines=10> */
[----:B------:R-:W3:Y:S01]  /*33a0*/  LDS.128 R40, [R77.X4+UR5+0x2040] ;  /* 0x002040054d287984 */ /* 0x000ee20008004c00 */
[C---:B------:R-:W-:Y:S01]  /*33b0*/  FFMA R45, R49.reuse, R17, R20 ;  /* 0x00000011312d7223 */ /* 0x040fe20000000014 */
[----:B------:R-:W-:Y:S01]  /*33c0*/  FFMA R48, R48, R28, R101 ;  /* 0x0000001c30307223 */ /* 0x000fe20000000065 */
[C---:B------:R-:W-:Y:S01]  /*33d0*/  FFMA R22, R50.reuse, R26, R23 ;  /* 0x0000001a32167223 */ /* 0x040fe20000000017 */
[C---:B------:R-:W-:Y:S01]  /*33e0*/  FFMA R44, R50.reuse, R34, R21 ;  /* 0x00000022322c7223 */ /* 0x040fe20000000015 */
[----:B------:R-:W-:Y:S01]  /*33f0*/  FFMA R20, R50, R18, R45 ;  /* 0x0000001232147223 */ /* 0x000fe2000000002d */
[----:B------:R-:W-:Y:S01]  /*3400*/  FFMA R49, R49, R29, R48 ;  /* 0x0000001d31317223 */ /* 0x000fe20000000030 */
[C---:B------:R-:W-:Y:S01]  /*3410*/  FFMA R97, R51.reuse, R27, R22 ;  /* 0x0000001b33617223 */ /* 0x040fe20000000016 */
[C---:B--2---:R-:W-:Y:S01]  /*3420*/  FFMA R22, R60.reuse, R24, R107 ;  /* 0x000000183c167223 */ /* 0x044fe2000000006b */
[----:B------:R-:W-:Y:S01]  /*3430*/  FFMA R95, R51, R19, R20 ;  /* 0x00000013335f7223 */ /* 0x000fe20000000014 */
[----:B------:R-:W-:Y:S01]  /*3440*/  FFMA R20, R60, R16, R105 ;  /* 0x000000103c147223 */ /* 0x000fe20000000069 */
[----:B------:R-:W-:Y:S01]  /*3450*/  FFMA R50, R50, R30, R49 ;  /* 0x0000001e32327223 */ /* 0x000fe20000000031 */
[----:B------:R-:W-:Y:S01]  /*3460*/  FFMA R47, R61, R25, R22 ;  /* 0x000000193d2f7223 */ /* 0x000fe20000000016 */
[----:B------:R-:W-:Y:S01]  /*3470*/  FFMA R99, R51, R35, R44 ;  /* 0x0000002333637223 */ /* 0x000fe2000000002c */
[C---:B------:R-:W-:Y:S01]  /*3480*/  FFMA R49, R61.reuse, R17, R20 ;  /* 0x000000113d317223 */ /* 0x040fe20000000014 */
[C---:B------:R-:W-:Y:S01]  /*3490*/  FFMA R44, R60.reuse, R32, R109 ;  /* 0x000000203c2c7223 */ /* 0x040fe2000000006d */
        /* <DEDUP_REMOVED lines=10> */
[----:B------:R-:W-:Y:S01]  /*3540*/  FFMA R101, R51, R31, R50 ;  /* 0x0000001f33657223 */ /* 0x000fe20000000032 */
[C---:B-1----:R-:W-:Y:S01]  /*3550*/  FFMA R44, R36.reuse, R28, R121 ;  /* 0x0000001c242c7223 */ /* 0x042fe20000000079 */
[C---:B------:R-:W-:Y:S01]  /*3560*/  FFMA R109, R63.reuse, R35, R48 ;  /* 0x000000233f6d7223 */ /* 0x040fe20000000030 */
[----:B------:R-:W-:Y:S01]  /*3570*/  FFMA R113, R63, R31, R62 ;  /* 0x0000001f3f717223 */ /* 0x000fe2000000003e */
        /* <DEDUP_REMOVED lines=28> */
[----:B------:R-:W-:Y:S01]  /*3740*/  FFMA R42, R42, R18, R41 ;  /* 0x000000122a2a7223 */ /* 0x000fe20000000029 */
[C---:B--2---:R-:W-:Y:S01]  /*3750*/  FFMA R74, R20.reuse, R28, R74 ;  /* 0x0000001c144a7223 */ /* 0x044fe2000000004a */
[C---:B------:R-:W-:Y:S01]  /*3760*/  FFMA R68, R20.reuse, R16, R68 ;  /* 0x0000001014447223 */ /* 0x040fe20000000044 */
        /* <DEDUP_REMOVED lines=13> */
[-C--:B------:R-:W-:Y:S01]  /*3840*/  FFMA R21, R21, R33.reuse, R72 ;  /* 0x0000002115157223 */ /* 0x080fe20000000048 */
[----:B------:R-:W-:Y:S01]  /*3850*/  FFMA R57, R57, R33, R56 ;  /* 0x0000002139397223 */ /* 0x000fe20000000038 */
[----:B-1----:R-:W-:Y:S01]  /*3860*/  FFMA R20, R60, R16, R73 ;  /* 0x000000103c147223 */ /* 0x002fe20000000049 */
[----:B------:R-:W1:Y:S01]  /*3870*/  LDS.128 R40, [R82+0x50] ;  /* 0x0000500052287984 */ /* 0x000e620000000c00 */
[----:B------:R-:W-:Y:S01]  /*3880*/  FFMA R72, R22, R34, R21 ;  /* 0x0000002216487223 */ /* 0x000fe20000000015 */
[----:B------:R-:W-:Y:S01]  /*3890*/  FFMA R22, R60, R24, R75 ;  /* 0x000000183c167223 */ /* 0x000fe2000000004b */
[----:B------:R-:W-:Y:S01]  /*38a0*/  FFMA R58, R58, R34, R57 ;  /* 0x000000223a3a7223 */ /* 0x000fe20000000039 */
[----:B------:R-:W4:Y:S01]  /*38b0*/  LDS.128 R48, [R82+0xd0] ;  /* 0x0000d00052307984 */ /* 0x000f220000000c00 */
        /* <DEDUP_REMOVED lines=9> */
[----:B------:R-:W4:Y:S01]  /*3950*/  LDS.128 R20, [R77.X4+UR5+0xd0] ;  /* 0x0000d0054d147984 */ /* 0x000f220008004c00 */
[----:B------:R-:W-:Y:S01]  /*3960*/  FFMA R93, R59, R35, R58 ;  /* 0x000000233b5d7223 */ /* 0x000fe2000000003a */
[----:B------:R-:W-:Y:S01]  /*3970*/  FFMA R61, R61, R29, R60 ;  /* 0x0000001d3d3d7223 */ /* 0x000fe2000000003c */
[C---:B------:R-:W-:Y:S01]  /*3980*/  FFMA R86, R62.reuse, R34, R73 ;  /* 0x000000223e567223 */ /* 0x040fe20000000049 */
        /* <DEDUP_REMOVED lines=8> */
[C---:B---3--:R-:W-:Y:S01]  /*3a10*/  FFMA R16, R36.reuse, R16, R69 ;  /* 0x0000001024107223 */ /* 0x048fe20000000045 */
[----:B------:R-:W3:Y:S01]  /*3a20*/  LDS.128 R60, [R77.X4+UR5+0x150] ;  /* 0x000150054d3c7984 */ /* 0x000ee20008004c00 */
        /* <DEDUP_REMOVED lines=9> */
[----:B--2---:R-:W-:Y:S01]  /*3ac0*/  FFMA R24, R44, R52, R91 ;  /* 0x000000342c187223 */ /* 0x004fe2000000005b */
[----:B------:R-:W-:Y:S01]  /*3ad0*/  FFMA R69, R39, R19, R18 ;  /* 0x0000001327457223 */ /* 0x000fe20000000012 */
[----:B------:R-:W-:Y:S01]  /*3ae0*/  FFMA R26, R38, R26, R25 ;  /* 0x0000001a261a7223 */ /* 0x000fe20000000019 */
[----:B-1----:R-:W-:Y:S01]  /*3af0*/  FFMA R16, R44, R40, R87 ;  /* 0x000000282c107223 */ /* 0x002fe20000000057 */
[----:B------:R-:W-:Y:S01]  /*3b00*/  FFMA R17, R45, R53, R24 ;  /* 0x000000352d117223 */ /* 0x000fe20000000018 */
[----:B------:R-:W-:Y:S01]  /*3b10*/  FFMA R34, R38, R34, R33 ;  /* 0x0000002226227223 */ /* 0x000fe20000000021 */
[----:B------:R-:W-:Y:S01]  /*3b20*/  FFMA R67, R39, R27, R26 ;  /* 0x0000001b27437223 */ /* 0x000fe2000000001a */
[----:B----4-:R-:W-:Y:S01]  /*3b30*/  FFMA R18, R44, R48, R89 ;  /* 0x000000302c127223 */ /* 0x010fe20000000059 */
[C---:B------:R-:W-:Y:S01]  /*3b40*/  FFMA R29, R45.reuse, R41, R16 ;  /* 0x000000292d1d7223 */ /* 0x040fe20000000010 */
[C---:B------:R-:W-:Y:S01]  /*3b50*/  FFMA R28, R46.reuse, R54, R17 ;  /* 0x000000362e1c7223 */ /* 0x040fe20000000011 */
[----:B------:R-:W1:Y:S01]  /*3b60*/  LDS.128 R24, [R77.X4+UR5+0x1d0] ;  /* 0x0001d0054d187984 */ /* 0x000e620008004c00 */
[----:B------:R-:W-:Y:S01]  /*3b70*/  FFMA R19, R45, R49, R18 ;  /* 0x000000312d137223 */ /* 0x000fe20000000012 */
[C---:B------:R-:W-:Y:S01]  /*3b80*/  FFMA R16, R46.reuse, R42, R29 ;  /* 0x0000002a2e107223 */ /* 0x040fe2000000001d */
        /* <DEDUP_REMOVED lines=42> */
[----:B------:R-:W1:Y:S01]  /*3e30*/  LDS.128 R60, [R77.X4+UR5+0x2150] ;  /* 0x002150054d3c7984 */ /* 0x000e620008004c00 */
[C---:B------:R-:W-:Y:S01]  /*3e40*/  FFMA R22, R24.reuse, R52, R117 ;  /* 0x0000003418167223 */ /* 0x040fe20000000075 */
[----:B------:R-:W-:Y:S01]  /*3e50*/  FFMA R24, R24, R48, R115 ;  /* 0x0000003018187223 */ /* 0x000fe20000000073 */
[----:B------:R-:W-:Y:S01]  /*3e60*/  FFMA R20, R26, R42, R29 ;  /* 0x0000002a1a147223 */ /* 0x000fe2000000001d */
[C---:B------:R-:W-:Y:S01]  /*3e70*/  FFMA R21, R25.reuse, R57, R28 ;  /* 0x0000003919157223 */ /* 0x040fe2000000001c */
[C---:B------:R-:W-:Y:S01]  /*3e80*/  FFMA R23, R25.reuse, R53, R22 ;  /* 0x0000003519177223 */ /* 0x040fe20000000016 */
[----:B------:R-:W-:Y:S01]  /*3e90*/  FFMA R25, R25, R49, R24 ;  /* 0x0000003119197223 */ /* 0x000fe20000000018 */
[----:B------:R-:W-:Y:S01]  /*3ea0*/  FFMA R121, R27, R43, R20 ;  /* 0x0000002b1b797223 */ /* 0x000fe20000000014 */
[----:B------:R-:W-:Y:S01]  /*3eb0*/  FFMA R71, R39, R31, R30 ;  /* 0x0000001f27477223 */ /* 0x000fe2000000001e */
[C---:B--2---:R-:W-:Y:S01]  /*3ec0*/  FFMA R66, R32.reuse, R40, R66 ;  /* 0x0000002820427223 */ /* 0x044fe20000000042 */
[C---:B------:R-:W-:Y:S01]  /*3ed0*/  FFMA R64, R32.reuse, R56, R64 ;  /* 0x0000003820407223 */ /* 0x040fe20000000040 */
[C---:B------:R-:W-:Y:S01]  /*3ee0*/  FFMA R20, R32.reuse, R52, R125 ;  /* 0x0000003420147223 */ /* 0x040fe2000000007d */
[----:B------:R-:W-:Y:S01]  /*3ef0*/  FFMA R32, R32, R48, R123 ;  /* 0x0000003020207223 */ /* 0x000fe2000000007b */
[----:B------:R-:W2:Y:S01]  /*3f00*/  LDS.128 R28, [R77.X4+UR5+0x21d0] ;  /* 0x0021d0054d1c7984 */ /* 0x000ea20008004c00 */
        /* <DEDUP_REMOVED lines=12> */
[----:B------:R-:W-:Y:S01]  /*3fd0*/  FFMA R70, R16, R52, R70 ;  /* 0x0000003410467223 */ /* 0x000fe20000000046 */
[----:B------:R-:W-:Y:S01]  /*3fe0*/  FFMA R117, R27, R55, R22 ;  /* 0x000000371b757223 */ /* 0x000fe20000000016 */
[----:B------:R-:W-:Y:S01]  /*3ff0*/  FFMA R64, R35, R59, R64 ;  /* 0x0000003b23407223 */ /* 0x000fe20000000040 */
[C---:B------:R-:W-:Y:S01]  /*4000*/  FFMA R23, R17.reuse, R49, R68 ;  /* 0x0000003111177223 */ /* 0x040fe20000000044 */
[----:B------:R-:W-:Y:S01]  /*4010*/  FFMA R21, R17, R53, R70 ;  /* 0x0000003511157223 */ /* 0x000fe20000000046 */
[C---:B------:R-:W-:Y:S01]  /*4020*/  FFMA R125, R35.reuse, R55, R20 ;  /* 0x00000037237d7223 */ /* 0x040fe20000000014 */
[C---:B------:R-:W-:Y:S01]  /*4030*/  FFMA R123, R35.reuse, R51, R34 ;  /* 0x00000033237b7223 */ /* 0x040fe20000000022 */
[----:B------:R-:W-:Y:S01]  /*4040*/  FFMA R66, R35, R43, R66 ;  /* 0x0000002b23427223 */ /* 0x000fe20000000042 */
[C---:B------:R-:W-:Y:S01]  /*4050*/  FFMA R68, R18.reuse, R50, R23 ;  /* 0x0000003212447223 */ /* 0x040fe20000000017 */
[----:B------:R-:W-:Y:S01]  /*4060*/  FFMA R70, R18, R54, R21 ;  /* 0x0000003612467223 */ /* 0x000fe20000000015 */
[----:B------:R-:W-:Y:S01]  /*4070*/  FFMA R44, R44, R56, R93 ;  /* 0x000000382c2c7223 */ /* 0x000fe2000000005d */
[----:B------:R-:W-:Y:S01]  /*4080*/  LDS.128 R32, [R77.X4+UR5+0x60] ;  /* 0x000060054d207984 */ /* 0x000fe20008004c00 */
[C---:B------:R-:W-:Y:S01]  /*4090*/  FFMA R74, R16.reuse, R40, R74 ;  /* 0x00000028104a7223 */ /* 0x040fe2000000004a */
[----:B------:R-:W-:Y:S01]  /*40a0*/  FFMA R72, R16, R56, R72 ;  /* 0x0000003810487223 */ /* 0x000fe20000000048 */
[----:B------:R-:W-:Y:S01]  /*40b0*/  FFMA R45, R45, R57, R44 ;  /* 0x000000392d2d7223 */ /* 0x000fe2000000002c */
[----:B------:R-:W-:Y:S01]  /*40c0*/  LDS.128 R20, [R82+0xe0] ;  /* 0x0000e00052147984 */ /* 0x000fe20000000c00 */
[----:B------:R-:W-:Y:S01]  /*40d0*/  FFMA R25, R17, R41, R74 ;  /* 0x0000002911197223 */ /* 0x000fe2000000004a */
[C---:B------:R-:W-:Y:S01]  /*40e0*/  FFMA R119, R27.reuse, R59, R24 ;  /* 0x0000003b1b777223 */ /* 0x040fe20000000018 */
[----:B------:R-:W-:Y:S01]  /*40f0*/  FFMA R46, R46, R58, R45 ;  /* 0x0000003a2e2e7223 */ /* 0x000fe2000000002d */
[----:B------:R-:W3:Y:S01]  /*4100*/  LDS.128 R36, [R82+0x60] ;  /* 0x0000600052247984 */ /* 0x000ee20000000c00 */
[----:B------:R-:W-:Y:S01]  /*4110*/  FFMA R115, R27, R51, R26 ;  /* 0x000000331b737223 */ /* 0x000fe2000000001a */
[----:B------:R-:W-:Y:S01]  /*4120*/  FFMA R17, R17, R57, R72 ;  /* 0x0000003911117223 */ /* 0x000fe20000000048 */
[C---:B------:R-:W-:Y:S01]  /*4130*/  FFMA R74, R18.reuse, R42, R25 ;  /* 0x0000002a124a7223 */ /* 0x040fe20000000019 */
[-C--:B------:R-:W-:Y:S01]  /*4140*/  FFMA R93, R47, R59.reuse, R46 ;  /* 0x0000003b2f5d7223 */ /* 0x080fe2000000002e */
[----:B------:R-:W4:Y:S01]  /*4150*/  LDS.128 R24, [R82+0x160] ;  /* 0x0001600052187984 */ /* 0x000f220000000c00 */
[----:B------:R-:W-:Y:S01]  /*4160*/  FFMA R72, R18, R58, R17 ;  /* 0x0000003a12487223 */ /* 0x000fe20000000011 */
[C---:B-1----:R-:W-:Y:S01]  /*4170*/  FFMA R18, R60.reuse, R52, R75 ;  /* 0x000000343c127223 */ /* 0x042fe2000000004b */
[C---:B------:R-:W-:Y:S01]  /*4180*/  FFMA R16, R60.reuse, R48, R73 ;  /* 0x000000303c107223 */ /* 0x040fe20000000049 */
[----:B------:R-:W1:Y:S01]  /*4190*/  LDS.128 R44, [R82+0x1e0] ;  /* 0x0001e000522c7984 */ /* 0x000e620000000c00 */
        /* <DEDUP_REMOVED lines=13> */
[----:B------:R-:W-:Y:S01]  /*4270*/  FFMA R60, R62, R50, R103 ;  /* 0x000000323e3c7223 */ /* 0x000fe20000000067 */
[C---:B--2---:R-:W-:Y:S01]  /*4280*/  FFMA R48, R28.reuse, R48, R69 ;  /* 0x000000301c307223 */ /* 0x044fe20000000045 */
[C---:B------:R-:W-:Y:S01]  /*4290*/  FFMA R56, R28.reuse, R56, R65 ;  /* 0x000000381c387223 */ /* 0x040fe20000000041 */
[----:B------:R-:W-:Y:S01]  /*42a0*/  FFMA R52, R28, R52, R67 ;  /* 0x000000341c347223 */ /* 0x000fe20000000043 */
        /* <DEDUP_REMOVED lines=11> */
[----:B------:R-:W2:Y:S01]  /*4360*/  LDS.128 R60, [R77.X4+UR5+0x160] ;  /* 0x000160054d3c7984 */ /* 0x000ea20008004c00 */
[C---:B------:R-:W-:Y:S01]  /*4370*/  FFMA R58, R30.reuse, R58, R57 ;  /* 0x0000003a1e3a7223 */ /* 0x040fe20000000039 */
[C---:B------:R-:W-:Y:S01]  /*4380*/  FFMA R54, R30.reuse, R54, R53 ;  /* 0x000000361e367223 */ /* 0x040fe20000000035 */
[----:B------:R-:W-:Y:S01]  /*4390*/  FFMA R30, R30, R42, R29 ;  /* 0x0000002a1e1e7223 */ /* 0x000fe2000000001d */
[C---:B---3--:R-:W-:Y:S01]  /*43a0*/  FFMA R28, R32.reuse, R36, R87 ;  /* 0x00000024201c7223 */ /* 0x048fe20000000057 */
[C---:B------:R-:W-:Y:S01]  /*43b0*/  FFMA R65, R31.reuse, R59, R58 ;  /* 0x0000003b1f417223 */ /* 0x040fe2000000003a */
[C---:B------:R-:W-:Y:S01]  /*43c0*/  FFMA R67, R31.reuse, R55, R54 ;  /* 0x000000371f437223 */ /* 0x040fe20000000036 */
[C---:B------:R-:W-:Y:S01]  /*43d0*/  FFMA R71, R31.reuse, R43, R30 ;  /* 0x0000002b1f477223 */ /* 0x040fe2000000001e */
[C---:B------:R-:W-:Y:S01]  /*43e0*/  FFMA R30, R32.reuse, R20, R89 ;  /* 0x00000014201e7223 */ /* 0x040fe20000000059 */
[----:B------:R-:W-:Y:S01]  /*43f0*/  FFMA R69, R31, R51, R50 ;  /* 0x000000331f457223 */ /* 0x000fe20000000032 */
[C---:B------:R-:W-:Y:S01]  /*4400*/  FFMA R49, R33.reuse, R37, R28 ;  /* 0x0000002521317223 */ /* 0x040fe2000000001c */
[C---:B----4-:R-:W-:Y:S01]  /*4410*/  FFMA R40, R32.reuse, R24, R91 ;  /* 0x0000001820287223 */ /* 0x050fe2000000005b */
[C---:B------:R-:W-:Y:S01]  /*4420*/  FFMA R43, R33.reuse, R21, R30 ;  /* 0x00000015212b7223 */ /* 0x040fe2000000001e */
[----:B-1----:R-:W-:Y:S01]  /*4430*/  FFMA R32, R32, R44, R93 ;  /* 0x0000002c20207223 */ /* 0x002fe2000000005d */
[----:B------:R-:W1:Y:S01]  /*4440*/  LDS.128 R28, [R77.X4+UR5+0x1e0] ;  /* 0x0001e0054d1c7984 */ /* 0x000e620008004c00 */
        /* <DEDUP_REMOVED lines=22> */
[----:B------:R-:W3:Y:S01]  /*45b0*/  LDS.128 R40, [R77.X4+UR5+0x2060] ;  /* 0x002060054d287984 */ /* 0x000ee20008004c00 */
[C---:B------:R-:W-:Y:S01]  /*45c0*/  FFMA R92, R19.reuse, R47, R92 ;  /* 0x0000002f135c7223 */ /* 0x040fe2000000005c */
[C---:B------:R-:W-:Y:S01]  /*45d0*/  FFMA R90, R19.reuse, R27, R90 ;  /* 0x0000001b135a7223 */ /* 0x040fe2000000005a */
[C---:B--2---:R-:W-:Y:S01]  /*45e0*/  FFMA R84, R60.reuse, R44, R84 ;  /* 0x0000002c3c547223 */ /* 0x044fe20000000054 */
        /* <DEDUP_REMOVED lines=13> */
[C---:B-1----:R-:W-:Y:S01]  /*46c0*/  FFMA R48, R28.reuse, R44, R119 ;  /* 0x0000002c1c307223 */ /* 0x042fe20000000077 */
        /* <DEDUP_REMOVED lines=14> */
[C---:B------:R-:W-:Y:S01]  /*47b0*/  FFMA R95, R31.reuse, R27, R48 ;  /* 0x0000001b1f5f7223 */ /* 0x040fe20000000030 */
[C---:B------:R-:W-:Y:S01]  /*47c0*/  FFMA R115, R31.reuse, R39, R28 ;  /* 0x000000271f737223 */ /* 0x040fe2000000001c */
[----:B------:R-:W4:Y:S01]  /*47d0*/  LDS.128 R56, [R77.X4+UR5+0x21e0] ;  /* 0x0021e0054d387984 */ /* 0x000f220008004c00 */
[----:B------:R-:W-:Y:S01]  /*47e0*/  FFMA R93, R31, R23, R30 ;  /* 0x000000171f5d7223 */ /* 0x000fe2000000001e */
[----:B------:R-:W-:-:S02]  /*47f0*/  FFMA R86, R60, R36, R86 ;  /* 0x000000243c567223 */ /* 0x000fc40000000056 */
[----:B------:R-:W-:Y:S01]  /*4800*/  LDS.128 R52, [R82+0x170] ;  /* 0x0001700052347984 */ /* 0x000fe20000000c00 */
[C---:B---3--:R-:W-:Y:S01]  /*4810*/  FFMA R66, R40.reuse, R36, R66 ;  /* 0x0000002428427223 */ /* 0x048fe20000000042 */
        /* <DEDUP_REMOVED lines=10> */
[-C--:B------:R-:W-:Y:S01]  /*48c0*/  FFMA R61, R61, R37.reuse, R86 ;  /* 0x000000253d3d7223 */ /* 0x080fe20000000056 */
        /* <DEDUP_REMOVED lines=18> */
[----:B------:R-:W2:Y:S01]  /*49f0*/  LDS.128 R72, [R77.X4+UR5+0x70] ;  /* 0x000070054d487984 */ /* 0x000ea20008004c00 */
[C---:B------:R-:W-:Y:S01]  /*4a00*/  FFMA R121, R19.reuse, R47, R18 ;  /* 0x0000002f13797223 */ /* 0x040fe20000000012 */
[-C--:B------:R-:W-:Y:S01]  /*4a10*/  FFMA R123, R19, R39.reuse, R16 ;  /* 0x00000027137b7223 */ /* 0x080fe20000000010 */
[C---:B-1----:R-:W-:Y:S01]  /*4a20*/  FFMA R18, R32.reuse, R24, R105 ;  /* 0x0000001820127223 */ /* 0x042fe20000000069 */
[----:B------:R-:W1:Y:S01]  /*4a30*/  LDS.128 R40, [R82+0xf0] ;  /* 0x0000f00052287984 */ /* 0x000e620000000c00 */
[C---:B------:R-:W-:Y:S01]  /*4a40*/  FFMA R16, R32.reuse, R20, R103 ;  /* 0x0000001420107223 */ /* 0x040fe20000000067 */
[----:B------:R-:W-:Y:S01]  /*4a50*/  FFMA R84, R63, R39, R84 ;  /* 0x000000273f547223 */ /* 0x000fe20000000054 */
[C---:B------:R-:W-:Y:S01]  /*4a60*/  FFMA R117, R19.reuse, R23, R60 ;  /* 0x0000001713757223 */ /* 0x040fe2000000003c */
[----:B------:R-:W3:Y:S01]  /*4a70*/  LDS.128 R48, [R82+0x70] ;  /* 0x0000700052307984 */ /* 0x000ee20000000c00 */
[----:B------:R-:W-:Y:S01]  /*4a80*/  FFMA R119, R19, R27, R62 ;  /* 0x0000001b13777223 */ /* 0x000fe2000000003e */
[C---:B------:R-:W-:Y:S01]  /*4a90*/  FFMA R60, R32.reuse, R44, R107 ;  /* 0x0000002c203c7223 */ /* 0x040fe2000000006b */
[C---:B------:R-:W-:Y:S01]  /*4aa0*/  FFMA R63, R33.reuse, R25, R18 ;  /* 0x00000019213f7223 */ /* 0x040fe20000000012 */
[----:B------:R-:W3:Y:S01]  /*4ab0*/  LDS.128 R28, [R82+0x1f0] ;  /* 0x0001f000521c7984 */ /* 0x000ee20000000c00 */
[C---:B------:R-:W-:Y:S01]  /*4ac0*/  FFMA R103, R33.reuse, R21, R16 ;  /* 0x0000001521677223 */ /* 0x040fe20000000010 */
[----:B------:R-:W-:Y:S01]  /*4ad0*/  FFMA R32, R32, R36, R111 ;  /* 0x0000002420207223 */ /* 0x000fe2000000006f */
[C---:B------:R-:W-:Y:S01]  /*4ae0*/  FFMA R61, R33.reuse, R45, R60 ;  /* 0x0000002d213d7223 */ /* 0x040fe2000000003c */
[----:B------:R-:W3:Y:S01]  /*4af0*/  LDS.128 R16, [R77.X4+UR5+0xf0] ;  /* 0x0000f0054d107984 */ /* 0x000ee20008004c00 */
        /* <DEDUP_REMOVED lines=9> */
[----:B------:R-:W-:Y:S01]  /*4b90*/  FFMA R111, R35, R39, R34 ;  /* 0x00000027236f7223 */ /* 0x000fe20000000022 */
[C---:B------:R-:W-:Y:S01]  /*4ba0*/  FFMA R20, R56.reuse, R20, R69 ;  /* 0x0000001438147223 */ /* 0x040fe20000000045 */
[----:B------:R-:W4:Y:S01]  /*4bb0*/  LDS.128 R32, [R77.X4+UR5+0x170] ;  /* 0x000170054d207984 */ /* 0x000f220008004c00 */
        /* <DEDUP_REMOVED lines=10> */
[----:B------:R-:W4:Y:S01]  /*4c60*/  LDS.128 R24, [R77.X4+UR5+0x1f0] ;  /* 0x0001f0054d187984 */ /* 0x000f220008004c00 */
[----:B--2---:R-:W-:Y:S01]  /*4c70*/  FFMA R98, R72, R52, R98 ;  /* 0x0000003448627223 */ /* 0x004fe20000000062 */
[C---:B------:R-:W-:Y:S01]  /*4c80*/  FFMA R69, R59.reuse, R23, R22 ;  /* 0x000000173b457223 */ /* 0x040fe20000000016 */
[----:B------:R-:W-:Y:S01]  /*4c90*/  FFMA R46, R58, R46, R45 ;  /* 0x0000002e3a2e7223 */ /* 0x000fe2000000002d */
[----:B------:R-:W-:Y:S01]  /*4ca0*/  FFMA R71, R59, R39, R38 ;  /* 0x000000273b477223 */ /* 0x000fe20000000026 */
[----:B-1----:R-:W-:Y:S01]  /*4cb0*/  FFMA R96, R72, R40, R96 ;  /* 0x0000002848607223 */ /* 0x002fe20000000060 */
[----:B------:R-:W-:Y:S01]  /*4cc0*/  FFMA R21, R73, R53, R98 ;  /* 0x0000003549157223 */ /* 0x000fe20000000062 */
[----:B------:R-:W-:Y:S01]  /*4cd0*/  FFMA R65, R59, R47, R46 ;  /* 0x0000002f3b417223 */ /* 0x000fe2000000002e */
[----:B------:R-:W-:Y:S01]  /*4ce0*/  IADD3 R46, P1, R4, UR6, RZ ;  /* 0x00000006042e7c10 */ /* 0x000fe2000ff3e0ff */
[----:B---3--:R-:W-:Y:S01]  /*4cf0*/  FFMA R94, R72, R48, R94 ;  /* 0x00000030485e7223 */ /* 0x008fe2000000005e */
[C---:B------:R-:W-:Y:S01]  /*4d00*/  FFMA R23, R73.reuse, R41, R96 ;  /* 0x0000002949177223 */ /* 0x040fe20000000060 */
[----:B------:R-:W-:Y:S01]  /*4d10*/  FFMA R22, R74, R54, R21 ;  /* 0x000000364a167223 */ /* 0x000fe20000000015 */
[----:B------:R-:W-:Y:S01]  /*4d20*/  LDS.128 R56, [R77.X4+UR5+0x2170] ;  /* 0x002170054d387984 */ /* 0x000fe20008004c00 */
[----:B------:R-:W-:Y:S01]  /*4d30*/  FFMA R102, R72, R28, R102 ;  /* 0x0000001c48667223 */ /* 0x000fe20000000066 */
[C---:B------:R-:W-:Y:S01]  /*4d40*/  FFMA R37, R73.reuse, R49, R94 ;  /* 0x0000003149257223 */ /* 0x040fe2000000005e */
[----:B------:R-:W-:Y:S01]  /*4d50*/  FFMA R20, R74, R42, R23 ;  /* 0x0000002a4a147223 */ /* 0x000fe20000000017 */
[----:B------:R-:W-:Y:S01]  /*4d60*/  IADD3.X R47, R6, UR7, RZ, P1, !PT ;  /* 0x00000007062f7c10 */ /* 0x000fe20008ffe4ff */
[-C--:B------:R-:W-:Y:S01]  /*4d70*/  FFMA R73, R73, R29.reuse, R102 ;  /* 0x0000001d49497223 */ /* 0x080fe20000000066 */
[C---:B------:R-:W-:Y:S01]  /*4d80*/  FFMA R92, R16.reuse, R28, R92 ;  /* 0x0000001c105c7223 */ /* 0x040fe2000000005c */
[C---:B------:R-:W-:Y:S01]  /*4d90*/  FFMA R90, R16.reuse, R52, R90 ;  /* 0x00000034105a7223 */ /* 0x040fe2000000005a */
[C---:B------:R-:W-:Y:S01]  /*4da0*/  FFMA R88, R16.reuse, R40, R88 ;  /* 0x0000002810587223 */ /* 0x040fe20000000058 */
[----:B------:R-:W-:Y:S01]  /*4db0*/  FFMA R100, R16, R48, R100 ;  /* 0x0000003010647223 */ /* 0x000fe20000000064 */
[C---:B------:R-:W-:Y:S01]  /*4dc0*/  FFMA R72, R74.reuse, R50, R37 ;  /* 0x000000324a487223 */ /* 0x040fe20000000025 */
[-C--:B------:R-:W-:Y:S01]  /*4dd0*/  FFMA R36, R74, R30.reuse, R73 ;  /* 0x0000001e4a247223 */ /* 0x080fe20000000049 */
[C---:B------:R-:W-:Y:S01]  /*4de0*/  FFMA R37, R17.reuse, R29, R92 ;  /* 0x0000001d11257223 */ /* 0x040fe2000000005c */
[C---:B------:R-:W-:Y:S01]  /*4df0*/  FFMA R39, R17.reuse, R53, R90 ;  /* 0x0000003511277223 */ /* 0x040fe2000000005a */
[----:B------:R-:W-:Y:S01]  /*4e00*/  FFMA R45, R17, R41, R88 ;  /* 0x00000029112d7223 */ /* 0x000fe20000000058 */
[C---:B------:R-:W-:Y:S01]  /*4e10*/  FFMA R73, R75.reuse, R43, R20 ;  /* 0x0000002b4b497223 */ /* 0x040fe20000000014 */
[----:B------:R-:W-:Y:S01]  /*4e20*/  FFMA R74, R75, R55, R22 ;  /* 0x000000374b4a7223 */ /* 0x000fe20000000016 */
[----:B------:R-:W-:Y:S01]  /*4e30*/  FFMA R17, R17, R49, R100 ;  /* 0x0000003111117223 */ /* 0x000fe20000000064 */
[C---:B------:R-:W-:Y:S01]  /*4e40*/  FFMA R72, R75.reuse, R51, R72 ;  /* 0x000000334b487223 */ /* 0x040fe20000000048 */
[----:B------:R-:W1:Y:S01]  /*4e50*/  LDS.128 R20, [R77.X4+UR5+0x2070] ;  /* 0x002070054d147984 */ /* 0x000e620008004c00 */
[-C--:B------:R-:W-:Y:S01]  /*4e60*/  FFMA R75, R75, R31.reuse, R36 ;  /* 0x0000001f4b4b7223 */ /* 0x080fe20000000024 */
[C---:B------:R-:W-:Y:S01]  /*4e70*/  FFMA R36, R18.reuse, R30, R37 ;  /* 0x0000001e12247223 */ /* 0x040fe20000000025 */
[C---:B------:R-:W-:Y:S01]  /*4e80*/  FFMA R62, R18.reuse, R54, R39 ;  /* 0x00000036123e7223 */ /* 0x040fe20000000027 */
[C---:B------:R-:W-:Y:S01]  /*4e90*/  FFMA R16, R18.reuse, R42, R45 ;  /* 0x0000002a12107223 */ /* 0x040fe2000000002d */
[----:B------:R-:W-:Y:S01]  /*4ea0*/  FFMA R18, R18, R50, R17 ;  /* 0x0000003212127223 */ /* 0x000fe20000000011 */
[C---:B------:R-:W-:Y:S01]  /*4eb0*/  FFMA R63, R19.reuse, R31, R36 ;  /* 0x0000001f133f7223 */ /* 0x040fe20000000024 */
[C---:B----4-:R-:W-:Y:S01]  /*4ec0*/  FFMA R36, R32.reuse, R28, R109 ;  /* 0x0000001c20247223 */ /* 0x050fe2000000006d */
        /* <DEDUP_REMOVED lines=32> */
[C---:B-1----:R-:W-:Y:S01]  /*50d0*/  FFMA R44, R20.reuse, R28, R91 ;  /* 0x0000001c142c7223 */ /* 0x042fe2000000005b */
        /* <DEDUP_REMOVED lines=34> */
[----:B------:R-:W-:Y:S01]  /*5300*/  ISETP.GE.U32.AND P1, PT, R80, R76, PT ;  /* 0x0000004c5000720c */ /* 0x000fe20003f26070 */
[----:B------:R-:W1:Y:S01]  /*5310*/  LDS.128 R16, [R77.X4+UR5+0x21f0] ;  /* 0x0021f0054d107984 */ /* 0x000e620008004c00 */
[----:B------:R-:W-:Y:S01]  /*5320*/  IADD3 R86, P2, R5, UR6, RZ ;  /* 0x0000000605567c10 */ /* 0x000fe2000ff5e0ff */
[C---:B------:R-:W-:Y:S01]  /*5330*/  FFMA R64, R56.reuse, R48, R111 ;  /* 0x0000003038407223 */ /* 0x040fe2000000006f */
[----:B------:R-:W-:Y:S01]  /*5340*/  IADD3 R88, P0, R9, UR6, RZ ;  /* 0x0000000609587c10 */ /* 0x000fe2000ff1e0ff */
[C---:B------:R-:W-:Y:S01]  /*5350*/  FFMA R66, R56.reuse, R40, R103 ;  /* 0x0000002838427223 */ /* 0x040fe20000000067 */
[----:B------:R-:W-:Y:S01]  /*5360*/  IADD3 R44, P3, R7, UR6, RZ ;  /* 0x00000006072c7c10 */ /* 0x000fe2000ff7e0ff */
[----:B------:R-:W-:Y:S01]  /*5370*/  FFMA R68, R56, R52, R105 ;  /* 0x0000003438447223 */ /* 0x000fe20000000069 */
[----:B------:R-:W-:Y:S01]  /*5380*/  LEA R95, R0, R85, 0xe ;  /* 0x00000055005f7211 */ /* 0x000fe200078e70ff */
[----:B------:R-:W-:Y:S06]  /*5390*/  BAR.SYNC 0x0 ;  /* 0x0000000000007b1d */ /* 0x000fec0000000000 */
[----:B------:R-:W-:Y:S01]  /*53a0*/  IADD3.X R87, R8, UR7, RZ, P2, !PT ;  /* 0x0000000708577c10 */ /* 0x000fe200097fe4ff */
[----:B------:R-:W-:Y:S01]  /*53b0*/  @!PT LDS RZ, [RZ] ;  /* 0x00000000fffff984 */ /* 0x000fe20000000800 */
[----:B------:R-:W-:Y:S01]  /*53c0*/  @!PT LDS RZ, [RZ] ;  /* 0x00000000fffff984 */ /* 0x000fe20000000800 */
[----:B------:R-:W-:Y:S01]  /*53d0*/  @!PT LDS RZ, [RZ] ;  /* 0x00000000fffff984 */ /* 0x000fe20000000800 */
[----:B------:R2:W-:Y:S01]  /*53e0*/  LDGSTS.E.BYPASS.128 [R95], [R46.64], !P1 ;  /* 0x000000002e5f7fae */ /* 0x0005e2000c901c4a */
[----:B------:R-:W-:Y:S01]  /*53f0*/  LEA R97, R0, R83, 0xe ;  /* 0x0000005300617211 */ /* 0x000fe200078e70ff */
[----:B------:R-:W-:Y:S01]  /*5400*/  FFMA R56, R56, R28, R107 ;  /* 0x0000001c38387223 */ /* 0x000fe2000000006b */
[----:B------:R-:W-:Y:S01]  /*5410*/  IADD3 R90, P2, R11, UR6, RZ ;  /* 0x000000060b5a7c10 */ /* 0x000fe2000ff5e0ff */
[----:B------:R-:W-:Y:S01]  /*5420*/  USHF.L.U32 UR5, UR4, 0xe, URZ ;  /* 0x0000000e04057899 */ /* 0x000fe2000800063f */
[----:B------:R-:W-:Y:S01]  /*5430*/  IADD3.X R89, R12, UR7, RZ, P0, !PT ;  /* 0x000000070c597c10 */ /* 0x000fe200087fe4ff */
[----:B------:R3:W-:Y:S01]  /*5440*/  LDGSTS.E.BYPASS.128 [R97], [R86.64], !P1 ;  /* 0x0000000056617fae */ /* 0x0007e2000c901c4a */
[----:B------:R-:W-:-:S02]  /*5450*/  LEA R70, R0, 0xc000, 0xd ;  /* 0x0000c00000467811 */ /* 0x000fc400078e68ff */
[----:B------:R-:W-:Y:S02]  /*5460*/  IADD3.X R45, R10, UR7, RZ, P3, !PT ;  /* 0x000000070a2d7c10 */ /* 0x000fe40009ffe4ff */
[C---:B------:R-:W-:Y:S01]  /*5470*/  LEA R99, R0.reuse, R81, 0xe ;  /* 0x0000005100637211 */ /* 0x040fe200078e70ff */
[----:B--2---:R-:W-:Y:S01]  /*5480*/  FFMA R47, R57, R53, R68 ;  /* 0x00000035392f7223 */ /* 0x004fe20000000044 */
[----:B------:R-:W-:Y:S01]  /*5490*/  IADD3 R92, P0, R13, UR6, RZ ;  /* 0x000000060d5c7c10 */ /* 0x000fe2000ff1e0ff */
[----:B------:R-:W-:Y:S01]  /*54a0*/  UIADD3 UR6, UP1, UR6, 0x80, URZ ;  /* 0x0000008006067890 */ /* 0x000fe2000ff3e03f */
[----:B------:R-:W-:Y:S01]  /*54b0*/  LEA R101, R0, R79, 0xe ;  /* 0x0000004f00657211 */ /* 0x000fe200078e70ff */
[----:B------:R2:W-:Y:S01]  /*54c0*/  LDGSTS.E.BYPASS.128 [R99], [R44.64], !P1 ;  /* 0x000000002c637fae */ /* 0x0005e2000c901c4a */
[----:B------:R-:W-:Y:S01]  /*54d0*/  IADD3.X R91, R14, UR7, RZ, P2, !PT ;  /* 0x000000070e5b7c10 */ /* 0x000fe200097fe4ff */
[----:B---3--:R-:W-:Y:S01]  /*54e0*/  FFMA R87, R57, R41, R66 ;  /* 0x0000002939577223 */ /* 0x008fe20000000042 */
[----:B------:R-:W-:Y:S01]  /*54f0*/  IADD3 R95, R85, R70, RZ ;  /* 0x00000046555f7210 */ /* 0x000fe20007ffe0ff */
[----:B------:R3:W-:Y:S01]  /*5500*/  LDGSTS.E.BYPASS.128 [R101], [R88.64], !P1 ;  /* 0x0000000058657fae */ /* 0x0007e2000c901c4a */
[----:B------:R-:W-:Y:S01]  /*5510*/  IADD3.X R93, R15, UR7, RZ, P0, !PT ;  /* 0x000000070f5d7c10 */ /* 0x000fe200087fe4ff */
[----:B------:R-:W-:Y:S01]  /*5520*/  FFMA R46, R58, R54, R47 ;  /* 0x000000363a2e7223 */ /* 0x000fe2000000002f */
[----:B------:R-:W-:Y:S01]  /*5530*/  IADD3 R97, R83, R70, RZ ;  /* 0x0000004653617210 */ /* 0x000fe20007ffe0ff */
[----:B------:R-:W0:Y:S01]  /*5540*/  LDGDEPBAR ;  /* 0x00000000000079af */ /* 0x000e220000000000 */
[----:B------:R-:W-:Y:S01]  /*5550*/  ISETP.GE.U32.AND P0, PT, R80, 0x90, PT ;  /* 0x000000905000780c */ /* 0x000fe20003f06070 */
[C---:B-1----:R-:W-:Y:S01]  /*5560*/  FFMA R28, R16.reuse, R28, R65 ;  /* 0x0000001c101c7223 */ /* 0x042fe20000000041 */
[C---:B------:R-:W-:Y:S01]  /*5570*/  FFMA R52, R16.reuse, R52, R67 ;  /* 0x0000003410347223 */ /* 0x040fe20000000043 */
[----:B------:R3:W-:Y:S01]  /*5580*/  LDGSTS.E.BYPASS.128 [R95], [R90.64], !P1 ;  /* 0x000000005a5f7fae */ /* 0x0007e2000c901c4a */
[C---:B------:R-:W-:Y:S01]  /*5590*/  FFMA R48, R16.reuse, R48, R71 ;  /* 0x0000003010307223 */ /* 0x040fe20000000047 */
[----:B------:R-:W-:Y:S01]  /*55a0*/  FFMA R16, R16, R40, R69 ;  /* 0x0000002810107223 */ /* 0x000fe20000000045 */
[C---:B--2---:R-:W-:Y:S01]  /*55b0*/  FFMA R45, R57.reuse, R29, R56 ;  /* 0x0000001d392d7223 */ /* 0x044fe20000000038 */
[----:B------:R3:W-:Y:S01]  /*55c0*/  LDGSTS.E.BYPASS.128 [R97], [R92.64], !P1 ;  /* 0x000000005c617fae */ /* 0x0007e2000c901c4a */
[----:B------:R-:W-:Y:S01]  /*55d0*/  FFMA R57, R57, R49, R64 ;  /* 0x0000003139397223 */ /* 0x000fe20000000040 */
[C---:B------:R-:W-:Y:S01]  /*55e0*/  FFMA R29, R17.reuse, R29, R28 ;  /* 0x0000001d111d7223 */ /* 0x040fe2000000001c */
[C---:B------:R-:W-:Y:S01]  /*55f0*/  FFMA R53, R17.reuse, R53, R52 ;  /* 0x0000003511357223 */ /* 0x040fe20000000034 */
[----:B------:R-:W0:Y:S01]  /*5600*/  LDGDEPBAR ;  /* 0x00000000000079af */ /* 0x000e220000000000 */
[C---:B------:R-:W-:Y:S01]  /*5610*/  FFMA R49, R17.reuse, R49, R48 ;  /* 0x0000003111317223 */ /* 0x040fe20000000030 */
[----:B------:R-:W-:Y:S01]  /*5620*/  FFMA R17, R17, R41, R16 ;  /* 0x0000002911117223 */ /* 0x000fe20000000010 */
[C---:B------:R-:W-:Y:S01]  /*5630*/  FFMA R56, R58.reuse, R42, R87 ;  /* 0x0000002a3a387223 */ /* 0x040fe20000000057 */
[----:B------:R-:W-:Y:S01]  /*5640*/  FFMA R64, R58, R30, R45 ;  /* 0x0000001e3a407223 */ /* 0x000fe2000000002d */
[C---:B------:R-:W-:Y:S01]  /*5650*/  FFMA R28, R18.reuse, R50, R49 ;  /* 0x00000032121c7223 */ /* 0x040fe20000000031 */
[C---:B------:R-:W-:Y:S01]  /*5660*/  FFMA R42, R18.reuse, R42, R17 ;  /* 0x0000002a122a7223 */ /* 0x040fe20000000011 */
[----:B------:R-:W-:Y:S01]  /*5670*/  FFMA R54, R18, R54, R53 ;  /* 0x0000003612367223 */ /* 0x000fe20000000035 */
[----:B------:R-:W-:Y:S01]  /*5680*/  FFMA R44, R58, R50, R57 ;  /* 0x000000323a2c7223 */ /* 0x000fe20000000039 */
[----:B------:R-:W-:Y:S01]  /*5690*/  FFMA R18, R18, R30, R29 ;  /* 0x0000001e12127223 */ /* 0x000fe2000000001d */
[----:B------:R-:W-:Y:S01]  /*56a0*/  UIADD3.X UR7, URZ, UR7, URZ, UP1, !UPT ;  /* 0x000000073f077290 */ /* 0x000fe20008ffe43f */
        /* <DEDUP_REMOVED lines=8> */
[----:B------:R-:W-:-:S04]  /*5730*/  DEPBAR.LE SB0, 0x4 ;  /* 0x000081000000791a */ /* 0x000fc80000000000 */
[----:B------:R-:W-:Y:S06]  /*5740*/  BAR.SYNC 0x0 ;  /* 0x0000000000007b1d */ /* 0x000fec0000000000 */
[----:B---3--:R-:W-:Y:S01]  /*5750*/  @P0 CALL.REL.NOINC `(.L_x_0) ;  /* 0x0000001000000944 */ /* 0x008fe20003c00000 */
[----:B------:R-:W-:Y:S05]  /*5760*/  BRA `(.L_x_1) ;  /* 0xffffb6f000007947 */ /* 0x000fea000383ffff */
.L_x_0:
[----:B------:R-:W1:Y:S01]  /*5770*/  S2R R0, SR_TID.X ;  /* 0x0000000000007919 */ /* 0x000e620000002100 */
[----:B------:R-:W-:-:S04]  /*5780*/  DEPBAR.LE SB0, 0x0 ;  /* 0x000080000000791a */ /* 0x000fc80000000000 */
[----:B------:R-:W-:Y:S02]  /*5790*/  ULDC UR4, c[0x0][0x178] ;  /* 0x00005e0000047ab9 */ /* 0x000fe40000000800 */
[----:B------:R-:W-:Y:S01]  /*57a0*/  UIMAD UR4, UR4, 0x32, URZ ;  /* 0x00000032040478a4 */ /* 0x000fe2000f8e023f */
[----:B-1----:R-:W-:Y:S02]  /*57b0*/  SHF.R.U32.HI R5, RZ, 0x4, R0 ;  /* 0x00000004ff057819 */ /* 0x002fe40000011600 */
[----:B------:R-:W-:Y:S02]  /*57c0*/  SHF.L.U32 R7, R0, 0x2, RZ ;  /* 0x0000000200077819 */ /* 0x000fe400000006ff */
[----:B------:R-:W-:Y:S02]  /*57d0*/  LOP3.LUT R5, R5, 0xf, RZ, 0xc0, !PT ;  /* 0x0000000f05057812 */ /* 0x000fe400078ec0ff */
[----:B------:R-:W-:Y:S02]  /*57e0*/  LOP3.LUT R40, R2, 0x3c, R7, 0xf8, !PT ;  /* 0x0000003c02287812 */ /* 0x000fe400078ef807 */
[----:B------:R-:W-:Y:S01]  /*57f0*/  LOP3.LUT R2, R3, 0x30, RZ, 0xfc, !PT ;  /* 0x0000003003027812 */ /* 0x000fe200078efcff */
[----:B------:R-:W-:Y:S01]  /*5800*/  IMAD R78, R5, 0x110, R78 ;  /* 0x00000110054e7824 */ /* 0x000fe200078e024e */
[----:B------:R-:W-:Y:S06]  /*5810*/  BAR.SYNC 0x0 ;  /* 0x0000000000007b1d */ /* 0x000fec0000000000 */
[----:B------:R-:W-:Y:S01]  /*5820*/  SHF.L.U32 R0, R78, 0x2, RZ ;  /* 0x000000024e007819 */ /* 0x000fe200000006ff */
[----:B------:R-:W-:Y:S01]  /*5830*/  STS.128 [R78.X4], R72 ;  /* 0x000000484e007388 */ /* 0x000fe20000004c00 */
[----:B------:R-:W-:Y:S01]  /*5840*/  ISETP.GE.AND P0, PT, R40, 0xb0, PT ;  /* 0x000000b02800780c */ /* 0x000fe20003f06270 */
[----:B------:R-:W-:-:S02]  /*5850*/  IMAD R40, R3, 0xb0, R40 ;  /* 0x000000b003287824 */ /* 0x000fc400078e0228 */
[----:B------:R-:W-:Y:S01]  /*5860*/  IMAD R41, R5, -0x330, R0 ;  /* 0xfffffcd005297824 */ /* 0x000fe200078e0200 */
[----:B------:R-:W-:Y:S01]  /*5870*/  STS.128 [R78.X4+0x110], R60 ;  /* 0x0001103c4e007388 */ /* 0x000fe20000004c00 */
[C---:B------:R-:W-:Y:S02]  /*5880*/  ISETP.LT.AND P1, PT, R3.reuse, UR4, !P0 ;  /* 0x0000000403007c0c */ /* 0x040fe4000c721270 */
[C---:B------:R-:W-:Y:S01]  /*5890*/  LOP3.LUT R0, R3.reuse, 0x10, RZ, 0xfc, !PT ;  /* 0x0000001003007812 */ /* 0x040fe200078efcff */
[----:B------:R-:W-:Y:S01]  /*58a0*/  STS.128 [R78.X4+0x220], R36 ;  /* 0x000220244e007388 */ /* 0x000fe20000004c00 */
[----:B------:R-:W-:Y:S02]  /*58b0*/  ISETP.LT.AND P4, PT, R2, UR4, !P0 ;  /* 0x0000000402007c0c */ /* 0x000fe4000c781270 */
[----:B------:R-:W-:Y:S01]  /*58c0*/  ISETP.LT.AND P6, PT, R0, UR4, !P0 ;  /* 0x0000000400007c0c */ /* 0x000fe2000c7c1270 */
[----:B------:R-:W-:Y:S01]  /*58d0*/  STS.128 [R78.X4+0x330], R32 ;  /* 0x000330204e007388 */ /* 0x000fe20000004c00 */
[----:B------:R-:W-:-:S02]  /*58e0*/  LOP3.LUT R0, R3, 0x20, RZ, 0xfc, !PT ;  /* 0x0000002003007812 */ /* 0x000fc400078efcff */
[----:B------:R-:W-:Y:S01]  /*58f0*/  IADD3 R2, R40, 0xb00, RZ ;  /* 0x00000b0028027810 */ /* 0x000fe20007ffe0ff */
[----:B------:R-:W-:Y:S06]  /*5900*/  BAR.SYNC 0x0 ;  /* 0x0000000000007b1d */ /* 0x000fec0000000000 */
[----:B------:R-:W1:Y:S01]  /*5910*/  LDS.128 R48, [R41] ;  /* 0x0000000029307984 */ /* 0x000e620000000c00 */
[----:B------:R-:W-:Y:S02]  /*5920*/  ISETP.LT.AND P5, PT, R0, UR4, !P0 ;  /* 0x0000000400007c0c */ /* 0x000fe4000c7a1270 */
[C---:B------:R-:W-:Y:S01]  /*5930*/  LOP3.LUT R0, R3.reuse, 0x70, RZ, 0xfc, !PT ;  /* 0x0000007003007812 */ /* 0x040fe200078efcff */
[----:B------:R-:W2:Y:S04]  /*5940*/  LDS.128 R52, [R41+0x1100] ;  /* 0x0011000029347984 */ /* 0x000ea80000000c00 */
[----:B------:R-:W3:Y:S04]  /*5950*/  LDS.128 R4, [R41+0x2200] ;  /* 0x0022000029047984 */ /* 0x000ee80000000c00 */
[----:B------:R-:W4:Y:S04]  /*5960*/  LDS.128 R8, [R41+0x3300] ;  /* 0x0033000029087984 */ /* 0x000f280000000c00 */
[----:B------:R-:W-:Y:S06]  /*5970*/  BAR.SYNC 0x0 ;  /* 0x0000000000007b1d */ /* 0x000fec0000000000 */
[----:B------:R-:W-:Y:S04]  /*5980*/  STS.128 [R78.X4], R24 ;  /* 0x000000184e007388 */ /* 0x000fe80000004c00 */
[----:B------:R-:W-:Y:S04]  /*5990*/  STS.128 [R78.X4+0x110], R20 ;  /* 0x000110144e007388 */ /* 0x000fe80000004c00 */
[----:B------:R-:W-:Y:S04]  /*59a0*/  STS.128 [R78.X4+0x220], R44 ;  /* 0x0002202c4e007388 */ /* 0x000fe80000004c00 */
[----:B------:R-:W-:Y:S04]  /*59b0*/  STS.128 [R78.X4+0x330], R28 ;  /* 0x0003301c4e007388 */ /* 0x000fe80000004c00 */
[----:B------:R-:W-:Y:S06]  /*59c0*/  BAR.SYNC 0x0 ;  /* 0x0000000000007b1d */ /* 0x000fec0000000000 */
[----:B------:R-:W4:Y:S01]  /*59d0*/  LDS.128 R32, [R41] ;  /* 0x0000000029207984 */ /* 0x000f220000000c00 */
[----:B------:R-:W-:-:S02]  /*59e0*/  LOP3.LUT R20, R3, 0x40, RZ, 0xfc, !PT ;  /* 0x0000004003147812 */ /* 0x000fc400078efcff */
[C---:B------:R-:W-:Y:S01]  /*59f0*/  LOP3.LUT R22, R3.reuse, 0x50, RZ, 0xfc, !PT ;  /* 0x0000005003167812 */ /* 0x040fe200078efcff */
[----:B------:R-:W4:Y:S01]  /*5a00*/  LDS.128 R16, [R41+0x1100] ;  /* 0x0011000029107984 */ /* 0x000f220000000c00 */
[----:B------:R-:W-:Y:S02]  /*5a10*/  ISETP.LT.AND P3, PT, R20, UR4, !P0 ;  /* 0x0000000414007c0c */ /* 0x000fe4000c761270 */
[----:B------:R-:W-:Y:S01]  /*5a20*/  MOV R31, 0x4 ;  /* 0x00000004001f7802 */ /* 0x000fe20000000f00 */
[----:B------:R-:W4:Y:S01]  /*5a30*/  LDS.128 R12, [R41+0x2200] ;  /* 0x00220000290c7984 */ /* 0x000f220000000c00 */
[----:B------:R-:W-:Y:S02]  /*5a40*/  LOP3.LUT R23, R3, 0x60, RZ, 0xfc, !PT ;  /* 0x0000006003177812 */ /* 0x000fe400078efcff */
[----:B------:R-:W-:Y:S01]  /*5a50*/  ISETP.LT.AND P2, PT, R22, UR4, !P0 ;  /* 0x0000000416007c0c */ /* 0x000fe2000c741270 */
[C---:B------:R-:W-:Y:S01]  /*5a60*/  IMAD.WIDE R20, R40.reuse, R31, c[0x0][0x170] ;  /* 0x00005c0028147625 */ /* 0x040fe200078e021f */
[----:B------:R-:W-:-:S02]  /*5a70*/  IADD3 R22, R40, 0x1600, RZ ;  /* 0x0000160028167810 */ /* 0x000fc40007ffe0ff */
[----:B------:R-:W-:Y:S01]  /*5a80*/  IADD3 R24, R40, 0x2100, RZ ;  /* 0x0000210028187810 */ /* 0x000fe20007ffe0ff */
[-C--:B------:R-:W-:Y:S01]  /*5a90*/  IMAD.WIDE R2, R2, R31.reuse, c[0x0][0x170] ;  /* 0x00005c0002027625 */ /* 0x080fe200078e021f */
[----:B-1----:R1:W-:Y:S01]  /*5aa0*/  @P1 STG.E.128 [R20.64], R48 ;  /* 0x0000003014001986 */ /* 0x0023e2000c101d0a */
[----:B------:R-:W-:Y:S02]  /*5ab0*/  ISETP.LT.AND P1, PT, R23, UR4, !P0 ;  /* 0x0000000417007c0c */ /* 0x000fe4000c721270 */
[----:B------:R-:W-:Y:S01]  /*5ac0*/  ISETP.LT.AND P0, PT, R0, UR4, !P0 ;  /* 0x0000000400007c0c */ /* 0x000fe2000c701270 */
[-C--:B------:R-:W-:Y:S01]  /*5ad0*/  IMAD.WIDE R22, R22, R31.reuse, c[0x0][0x170] ;  /* 0x00005c0016167625 */ /* 0x080fe200078e021f */
[C---:B------:R-:W-:Y:S01]  /*5ae0*/  IADD3 R0, R40.reuse, 0x2c00, RZ ;  /* 0x00002c0028007810 */ /* 0x040fe20007ffe0ff */
[----:B--2---:R2:W-:Y:S01]  /*5af0*/  @P6 STG.E.128 [R2.64], R52 ;  /* 0x0000003402006986 */ /* 0x0045e2000c101d0a */
[----:B------:R-:W-:Y:S01]  /*5b00*/  IADD3 R26, R40, 0x3700, RZ ;  /* 0x00003700281a7810 */ /* 0x000fe20007ffe0ff */
[-C--:B------:R-:W-:Y:S01]  /*5b10*/  IMAD.WIDE R24, R24, R31.reuse, c[0x0][0x170] ;  /* 0x00005c0018187625 */ /* 0x080fe200078e021f */
[----:B------:R-:W-:Y:S01]  /*5b20*/  IADD3 R28, R40, 0x4200, RZ ;  /* 0x00004200281c7810 */ /* 0x000fe20007ffe0ff */
[----:B---3--:R2:W-:Y:S02]  /*5b30*/  @P5 STG.E.128 [R22.64], R4 ;  /* 0x0000000416005986 */ /* 0x0085e4000c101d0a */
[----:B------:R-:W-:-:S02]  /*5b40*/  IMAD.WIDE R26, R26, R31, c[0x0][0x170] ;  /* 0x00005c001a1a7625 */ /* 0x000fc400078e021f */
[----:B----4-:R2:W-:Y:S02]  /*5b50*/  @P4 STG.E.128 [R24.64], R8 ;  /* 0x0000000818004986 */ /* 0x0105e4000c101d0a */
[----:B------:R-:W-:-:S04]  /*5b60*/  IMAD.WIDE R28, R28, R31, c[0x0][0x170] ;  /* 0x00005c001c1c7625 */ /* 0x000fc800078e021f */
[----:B-1----:R-:W-:-:S05]  /*5b70*/  IMAD.WIDE R20, R0, R31, c[0x0][0x170] ;  /* 0x00005c0000147625 */ /* 0x002fca00078e021f */
[----:B------:R2:W-:Y:S04]  /*5b80*/  @P3 STG.E.128 [R20.64], R32 ;  /* 0x0000002014003986 */ /* 0x0005e8000c101d0a */
[----:B------:R2:W-:Y:S04]  /*5b90*/  @P2 STG.E.128 [R26.64], R16 ;  /* 0x000000101a002986 */ /* 0x0005e8000c101d0a */
[----:B------:R2:W-:Y:S01]  /*5ba0*/  @P1 STG.E.128 [R28.64], R12 ;  /* 0x0000000c1c001986 */ /* 0x0005e2000c101d0a */
[----:B------:R-:W-:Y:S05]  /*5bb0*/  @!P0 EXIT ;  /* 0x000000000000894d */ /* 0x000fea0003800000 */
[----:B--2---:R-:W1:Y:S01]  /*5bc0*/  LDS.128 R4, [R41+0x3300] ;  /* 0x0033000029047984 */ /* 0x004e620000000c00 */
[----:B------:R-:W-:-:S05]  /*5bd0*/  IADD3 R2, R40, 0x4d00, RZ ;  /* 0x00004d0028027810 */ /* 0x000fca0007ffe0ff */
[----:B------:R-:W-:-:S05]  /*5be0*/  IMAD.WIDE R2, R2, R31, c[0x0][0x170] ;  /* 0x00005c0002027625 */ /* 0x000fca00078e021f */
[----:B-1----:R-:W-:Y:S01]  /*5bf0*/  STG.E.128 [R2.64], R4 ;  /* 0x0000000402007986 */ /* 0x002fe2000c101d0a */
[----:B------:R-:W-:Y:S05]  /*5c00*/  EXIT ;  /* 0x000000000000794d */ /* 0x000fea0003800000 */
.L_x_2:
[----:B------:R-:W-:-:S00]  /*5c10*/  BRA `(.L_x_2) ;  /* 0xfffffff000007947 */ /* 0x000fc0000383ffff */
[----:B------:R-:W-:-:S00]  /*5c20*/  NOP ;  /* 0x0000000000007918 */ /* 0x000fc00000000000 */
        /* <DEDUP_REMOVED lines=13> */
.L_x_3:


//--------------------- .nv.shared.triton_mm      --------------------------
	.section	.nv.shared.triton_mm,"aw",@nobits
	.align	16
